// auto-generated by cutlass_sweep.gemm — config: {"arch": "sm_90", "cluster_m": 2, "cluster_n": 2, "dtype": "fp16", "dtype_b": "fp16", "layout": "nn", "stages": 2, "tile_k": 64, "tile_m": 128, "tile_n": 128}
#include "cutlass/cutlass.h"
#include "cutlass/gemm/collective/collective_builder.hpp"
#include "cutlass/gemm/device/gemm_universal_adapter.h"
#include "cutlass/gemm/kernel/gemm_universal.hpp"
#include "cutlass/epilogue/collective/collective_builder.hpp"

using ElemA = cutlass::half_t;
using ElemB = cutlass::half_t;
using ElemCD = cutlass::half_t;
using Acc  = float;
using TileShape    = cute::Shape<cute::_128, cute::_128, cute::_64>;
using ClusterShape = cute::Shape<cute::_2, cute::_2, cute::_1>;

using CollectiveEpilogue = typename cutlass::epilogue::collective::CollectiveBuilder<
    cutlass::arch::Sm90, cutlass::arch::OpClassTensorOp,
    TileShape, ClusterShape,
    cutlass::epilogue::collective::EpilogueTileAuto,
    Acc, Acc,
    ElemCD, cutlass::layout::RowMajor, 128 / cutlass::sizeof_bits<ElemCD>::value,
    ElemCD, cutlass::layout::RowMajor, 128 / cutlass::sizeof_bits<ElemCD>::value,
    cutlass::epilogue::collective::EpilogueScheduleAuto
  >::CollectiveOp;

using CollectiveMainloop = typename cutlass::gemm::collective::CollectiveBuilder<
    cutlass::arch::Sm90, cutlass::arch::OpClassTensorOp,
    ElemA, cutlass::layout::RowMajor, 128 / cutlass::sizeof_bits<ElemA>::value,
    ElemB, cutlass::layout::RowMajor, 128 / cutlass::sizeof_bits<ElemB>::value,
    Acc,
    TileShape, ClusterShape,
    cutlass::gemm::collective::StageCount<2>,
    cutlass::gemm::collective::KernelScheduleAuto
  >::CollectiveOp;

using GemmKernel = cutlass::gemm::kernel::GemmUniversal<
    cute::Shape<int,int,int,int>,
    CollectiveMainloop,
    CollectiveEpilogue
>;
using Gemm = cutlass::gemm::device::GemmUniversalAdapter<GemmKernel>;

// Force the device kernel symbol into the cubin without needing a host main.
auto* _anchor = &cutlass::device_kernel<GemmKernel>;


// ===== COMPILED SASS (sm_90a) =====

	.target	sm_90a

	.elftype	@"ET_EXEC"


//--------------------- .note.nv.tkinfo           --------------------------
	.section	.note.nv.tkinfo,"",@"SHT_NOTE"
	.sectionflags	@"SHF_NOTE_NV_TKINFO"
	.tkinfo
        /*0018*/ 	.word	0x00000002
        /*0030*/ 	.string	""
        /*0030*/ 	.string	"ptxas"
        /*0030*/ 	.string	"Cuda compilation tools, release 13.0, V13.0.88"
        /*0030*/ 	.string	"Build cuda_13.0.r13.0/compiler.36424714_0"
        /*0030*/ 	.string	"-arch sm_90a -m 64 "



//--------------------- .note.nv.cuinfo           --------------------------
	.section	.note.nv.cuinfo,"",@"SHT_NOTE"
	.sectionflags	@"SHF_NOTE_NV_CUINFO"
        /*0018*/ 	.short	0x0002
        /*001a*/ 	.short	0x005a
        /*001c*/ 	.short	0x0082
	.zero		2


//--------------------- .nv.info                  --------------------------
	.section	.nv.info,"",@"SHT_CUDA_INFO"
	.align	4


	//----- nvinfo : EIATTR_REGCOUNT
	.align		4
        /*0000*/ 	.byte	0x04, 0x2f
        /*0002*/ 	.short	(.L_15 - .L_14)
	.align		4
.L_14:
        /*0004*/ 	.word	index@(_ZN7cutlass13device_kernelINS_4gemm6kernel13GemmUniversalIN4cute5tupleIJiiiiEEENS1_10collective13CollectiveMmaINS1_34MainloopSm90TmaGmmaWarpSpecializedILi2ENS5_IJNS4_1CILi2EEESB_NSA_ILi1EEEEEENS1_35KernelTmaWarpSpecializedCooperativeEEENS5_IJNSA_ILi128EEESG_NSA_ILi64EEEEEENS_6half_tENS5_IJlSC_lEEESJ_NS5_IJSC_llEEENS4_8TiledMMAINS4_8MMA_AtomIJNS4_4SM904GMMA26MMA_64x128x16_F32F16F16_SSILNSP_5MajorE0ELSR_1ELNSP_7ScaleInE1ELSS_1EEEEEENS4_6LayoutINS5_IJSB_SC_SC_EEENS5_IJSC_NSA_ILi0EEESX_EEEEENS5_IJNS4_10UnderscoreES10_S10_EEEEENS4_23SM90_TMA_LOAD_MULTICASTENS4_14ComposedLayoutINS4_7SwizzleILi3ELi4ELi3EEENS4_18smem_ptr_flag_bitsILi16EEENSV_INS5_IJNSA_ILi8EEESH_EEENS5_IJSH_SC_EEEEEEEvNS4_8identityES13_NS14_IS16_S18_NSV_INS5_IJSH_S19_EEENS5_IJSC_SH_EEEEEEEvS1E_EENS_8epilogue10collective6detail29Sm90TmaWarpSpecializedAdapterINS1L_15DefaultEpilogueISJ_SK_SK_NS1K_6thread17LinearCombinationISJ_Li1EffLNS1P_9ScaleType4KindE0ELNS_15FloatRoundStyleE2ESJ_EENS1_15EpilogueDefaultEEEEEvvEEEEvNT_6ParamsE)
        /*0008*/ 	.word	0x000000a8


	//----- nvinfo : EIATTR_FRAME_SIZE
	.align		4
.L_15:
        /*000c*/ 	.byte	0x04, 0x11
        /*000e*/ 	.short	(.L_17 - .L_16)
	.align		4
.L_16:
        /*0010*/ 	.word	index@(_ZN7cutlass13device_kernelINS_4gemm6kernel13GemmUniversalIN4cute5tupleIJiiiiEEENS1_10collective13CollectiveMmaINS1_34MainloopSm90TmaGmmaWarpSpecializedILi2ENS5_IJNS4_1CILi2EEESB_NSA_ILi1EEEEEENS1_35KernelTmaWarpSpecializedCooperativeEEENS5_IJNSA_ILi128EEESG_NSA_ILi64EEEEEENS_6half_tENS5_IJlSC_lEEESJ_NS5_IJSC_llEEENS4_8TiledMMAINS4_8MMA_AtomIJNS4_4SM904GMMA26MMA_64x128x16_F32F16F16_SSILNSP_5MajorE0ELSR_1ELNSP_7ScaleInE1ELSS_1EEEEEENS4_6LayoutINS5_IJSB_SC_SC_EEENS5_IJSC_NSA_ILi0EEESX_EEEEENS5_IJNS4_10UnderscoreES10_S10_EEEEENS4_23SM90_TMA_LOAD_MULTICASTENS4_14ComposedLayoutINS4_7SwizzleILi3ELi4ELi3EEENS4_18smem_ptr_flag_bitsILi16EEENSV_INS5_IJNSA_ILi8EEESH_EEENS5_IJSH_SC_EEEEEEEvNS4_8identityES13_NS14_IS16_S18_NSV_INS5_IJSH_S19_EEENS5_IJSC_SH_EEEEEEEvS1E_EENS_8epilogue10collective6detail29Sm90TmaWarpSpecializedAdapterINS1L_15DefaultEpilogueISJ_SK_SK_NS1K_6thread17LinearCombinationISJ_Li1EffLNS1P_9ScaleType4KindE0ELNS_15FloatRoundStyleE2ESJ_EENS1_15EpilogueDefaultEEEEEvvEEEEvNT_6ParamsE)
        /*0014*/ 	.word	0x00000000


	//----- nvinfo : EIATTR_MIN_STACK_SIZE
	.align		4
.L_17:
        /*0018*/ 	.byte	0x04, 0x12
        /*001a*/ 	.short	(.L_19 - .L_18)
	.align		4
.L_18:
        /*001c*/ 	.word	index@(_ZN7cutlass13device_kernelINS_4gemm6kernel13GemmUniversalIN4cute5tupleIJiiiiEEENS1_10collective13CollectiveMmaINS1_34MainloopSm90TmaGmmaWarpSpecializedILi2ENS5_IJNS4_1CILi2EEESB_NSA_ILi1EEEEEENS1_35KernelTmaWarpSpecializedCooperativeEEENS5_IJNSA_ILi128EEESG_NSA_ILi64EEEEEENS_6half_tENS5_IJlSC_lEEESJ_NS5_IJSC_llEEENS4_8TiledMMAINS4_8MMA_AtomIJNS4_4SM904GMMA26MMA_64x128x16_F32F16F16_SSILNSP_5MajorE0ELSR_1ELNSP_7ScaleInE1ELSS_1EEEEEENS4_6LayoutINS5_IJSB_SC_SC_EEENS5_IJSC_NSA_ILi0EEESX_EEEEENS5_IJNS4_10UnderscoreES10_S10_EEEEENS4_23SM90_TMA_LOAD_MULTICASTENS4_14ComposedLayoutINS4_7SwizzleILi3ELi4ELi3EEENS4_18smem_ptr_flag_bitsILi16EEENSV_INS5_IJNSA_ILi8EEESH_EEENS5_IJSH_SC_EEEEEEEvNS4_8identityES13_NS14_IS16_S18_NSV_INS5_IJSH_S19_EEENS5_IJSC_SH_EEEEEEEvS1E_EENS_8epilogue10collective6detail29Sm90TmaWarpSpecializedAdapterINS1L_15DefaultEpilogueISJ_SK_SK_NS1K_6thread17LinearCombinationISJ_Li1EffLNS1P_9ScaleType4KindE0ELNS_15FloatRoundStyleE2ESJ_EENS1_15EpilogueDefaultEEEEEvvEEEEvNT_6ParamsE)
        /*0020*/ 	.word	0x00000000
.L_19:


//--------------------- .nv.compat                --------------------------
	.section	.nv.compat,"",@"SHT_CUDA_COMPAT_INFO"
	.align	4
        /*0000*/ 	.byte	0x02, 0x09, 0x01, 0x00, 0x02, 0x02, 0x04, 0x00, 0x02, 0x05, 0x05, 0x00, 0x03, 0x07, 0x01, 0x01
        /*0010*/ 	.byte	0x02, 0x03, 0x01, 0x00, 0x02, 0x06, 0x01, 0x00, 0x04, 0x0b, 0x08, 0x00, 0x00, 0x00, 0x00, 0x00
        /*0020*/ 	.byte	0x00, 0x00, 0x00, 0x00


//--------------------- .nv.info._ZN7cutlass13device_kernelINS_4gemm6kernel13GemmUniversalIN4cute5tupleIJiiiiEEENS1_10collective13CollectiveMmaINS1_34MainloopSm90TmaGmmaWarpSpecializedILi2ENS5_IJNS4_1CILi2EEESB_NSA_ILi1EEEEEENS1_35KernelTmaWarpSpecializedCooperativeEEENS5_IJNSA_ILi128EEESG_NSA_ILi64EEEEEENS_6half_tENS5_IJlSC_lEEESJ_NS5_IJSC_llEEENS4_8TiledMMAINS4_8MMA_AtomIJNS4_4SM904GMMA26MMA_64x128x16_F32F16F16_SSILNSP_5MajorE0ELSR_1ELNSP_7ScaleInE1ELSS_1EEEEEENS4_6LayoutINS5_IJSB_SC_SC_EEENS5_IJSC_NSA_ILi0EEESX_EEEEENS5_IJNS4_10UnderscoreES10_S10_EEEEENS4_23SM90_TMA_LOAD_MULTICASTENS4_14ComposedLayoutINS4_7SwizzleILi3ELi4ELi3EEENS4_18smem_ptr_flag_bitsILi16EEENSV_INS5_IJNSA_ILi8EEESH_EEENS5_IJSH_SC_EEEEEEEvNS4_8identityES13_NS14_IS16_S18_NSV_INS5_IJSH_S19_EEENS5_IJSC_SH_EEEEEEEvS1E_EENS_8epilogue10collective6detail29Sm90TmaWarpSpecializedAdapterINS1L_15DefaultEpilogueISJ_SK_SK_NS1K_6thread17LinearCombinationISJ_Li1EffLNS1P_9ScaleType4KindE0ELNS_15FloatRoundStyleE2ESJ_EENS1_15EpilogueDefaultEEEEEvvEEEEvNT_6ParamsE --------------------------
	.section	.nv.info._ZN7cutlass13device_kernelINS_4gemm6kernel13GemmUniversalIN4cute5tupleIJiiiiEEENS1_10collective13CollectiveMmaINS1_34MainloopSm90TmaGmmaWarpSpecializedILi2ENS5_IJNS4_1CILi2EEESB_NSA_ILi1EEEEEENS1_35KernelTmaWarpSpecializedCooperativeEEENS5_IJNSA_ILi128EEESG_NSA_ILi64EEEEEENS_6half_tENS5_IJlSC_lEEESJ_NS5_IJSC_llEEENS4_8TiledMMAINS4_8MMA_AtomIJNS4_4SM904GMMA26MMA_64x128x16_F32F16F16_SSILNSP_5MajorE0ELSR_1ELNSP_7ScaleInE1ELSS_1EEEEEENS4_6LayoutINS5_IJSB_SC_SC_EEENS5_IJSC_NSA_ILi0EEESX_EEEEENS5_IJNS4_10UnderscoreES10_S10_EEEEENS4_23SM90_TMA_LOAD_MULTICASTENS4_14ComposedLayoutINS4_7SwizzleILi3ELi4ELi3EEENS4_18smem_ptr_flag_bitsILi16EEENSV_INS5_IJNSA_ILi8EEESH_EEENS5_IJSH_SC_EEEEEEEvNS4_8identityES13_NS14_IS16_S18_NSV_INS5_IJSH_S19_EEENS5_IJSC_SH_EEEEEEEvS1E_EENS_8epilogue10collective6detail29Sm90TmaWarpSpecializedAdapterINS1L_15DefaultEpilogueISJ_SK_SK_NS1K_6thread17LinearCombinationISJ_Li1EffLNS1P_9ScaleType4KindE0ELNS_15FloatRoundStyleE2ESJ_EENS1_15EpilogueDefaultEEEEEvvEEEEvNT_6ParamsE,"",@"SHT_CUDA_INFO"
	.sectionflags	@""
	.align	4


	//----- nvinfo : EIATTR_CUDA_API_VERSION
	.align		4
        /*0000*/ 	.byte	0x04, 0x37
        /*0002*/ 	.short	(.L_21 - .L_20)
.L_20:
        /*0004*/ 	.word	0x00000082


	//----- nvinfo : EIATTR_KPARAM_INFO
	.align		4
.L_21:
        /*0008*/ 	.byte	0x04, 0x17
        /*000a*/ 	.short	(.L_23 - .L_22)
.L_22:
        /*000c*/ 	.word	0x00000000
        /*0010*/ 	.short	0x0000
        /*0012*/ 	.short	0x0070
        /*0014*/ 	.byte	0x00, 0xf0, 0x01, 0x10


	//----- nvinfo : EIATTR_SPARSE_MMA_MASK
	.align		4
.L_23:
        /*0018*/ 	.byte	0x03, 0x50
        /*001a*/ 	.short	0x0000


	//----- nvinfo : EIATTR_MAXREG_COUNT
	.align		4
        /*001c*/ 	.byte	0x03, 0x1b
        /*001e*/ 	.short	0x00a8


	//----- nvinfo : EIATTR_NUM_BARRIERS
	.align		4
        /*0020*/ 	.byte	0x02, 0x4c
        /*0022*/ 	.byte	0x01
	.zero		1


	//----- nvinfo : EIATTR_EXTERNS
	.align		4
        /*0024*/ 	.byte	0x04, 0x0f
        /*0026*/ 	.short	(.L_25 - .L_24)


	//   ....[0]....
	.align		4
.L_24:
        /*0028*/ 	.word	index@(__assertfail)


	//----- nvinfo : EIATTR_MERCURY_ISA_VERSION
	.align		4
.L_25:
        /*002c*/ 	.byte	0x03, 0x5f
        /*002e*/ 	.short	0x0101


	//----- nvinfo : EIATTR_INT_WARP_WIDE_INSTR_OFFSETS
	.align		4
        /*0030*/ 	.byte	0x04, 0x31
        /*0032*/ 	.short	(.L_27 - .L_26)


	//   ....[0]....
.L_26:
        /*0034*/ 	.word	0x00000440


	//   ....[1]....
        /*0038*/ 	.word	0x00000460


	//   ....[2]....
        /*003c*/ 	.word	0x00000640


	//   ....[3]....
        /*0040*/ 	.word	0x00001ec0


	//----- nvinfo : EIATTR_COOP_GROUP_MASK_REGIDS
	.align		4
.L_27:
        /*0044*/ 	.byte	0x04, 0x29
        /*0046*/ 	.short	(.L_29 - .L_28)


	//   ....[0]....
.L_28:
        /*0048*/ 	.word	0xffffffff


	//   ....[1]....
        /*004c*/ 	.word	0xffffffff


	//   ....[2]....
        /*0050*/ 	.word	0xffffffff


	//   ....[3]....
        /*0054*/ 	.word	0xffffffff


	//   ....[4]....
        /*0058*/ 	.word	0xffffffff


	//   ....[5]....
        /*005c*/ 	.word	0xffffffff


	//----- nvinfo : EIATTR_COOP_GROUP_INSTR_OFFSETS
	.align		4
.L_29:
        /*0060*/ 	.byte	0x04, 0x28
        /*0062*/ 	.short	(.L_31 - .L_30)


	//   ....[0]....
.L_30:
        /*0064*/ 	.word	0x00000060


	//   ....[1]....
        /*0068*/ 	.word	0x00000070


	//   ....[2]....
        /*006c*/ 	.word	0x00000130


	//   ....[3]....
        /*0070*/ 	.word	0x00000290


	//   ....[4]....
        /*0074*/ 	.word	0x000007c0


	//   ....[5]....
        /*0078*/ 	.word	0x00001440


	//----- nvinfo : EIATTR_REG_RECONFIG
	.align		4
.L_31:
        /*007c*/ 	.byte	0x01, 0x54
	.zero		2


	//----- nvinfo : EIATTR_SYSCALL_OFFSETS
	.align		4
        /*0080*/ 	.byte	0x04, 0x46
        /*0082*/ 	.short	(.L_33 - .L_32)


	//   ....[0]....
.L_32:
        /*0084*/ 	.word	0x00001630


	//----- nvinfo : EIATTR_MBARRIER_INSTR_OFFSETS
	.align		4
.L_33:
        /*0088*/ 	.byte	0x04, 0x39
        /*008a*/ 	.short	(.L_35 - .L_34)


	//   ....[0]....
.L_34:
        /*008c*/ 	.word	0x00000230
        /*0090*/ 	.word	0x000000ff
        /*0094*/ 	.word	0x00000000
        /*0098*/ 	.short	0x0100
        /*009a*/ 	.byte	0x08
	.zero		1


	//   ....[1]....
        /*009c*/ 	.word	0x00000240
        /*00a0*/ 	.word	0x000000ff
        /*00a4*/ 	.word	0x00000010
        /*00a8*/ 	.short	0x0100
        /*00aa*/ 	.byte	0x08
	.zero		1


	//   ....[2]....
        /*00ac*/ 	.word	0x00000250
        /*00b0*/ 	.word	0x000000ff
        /*00b4*/ 	.word	0x00000008
        /*00b8*/ 	.short	0x0100
        /*00ba*/ 	.byte	0x08
	.zero		1


	//   ....[3]....
        /*00bc*/ 	.word	0x00000260
        /*00c0*/ 	.word	0x000000ff
        /*00c4*/ 	.word	0x00000018
        /*00c8*/ 	.short	0x0100
        /*00ca*/ 	.byte	0x08
	.zero		1


	//   ....[4]....
        /*00cc*/ 	.word	0x000006d0
        /*00d0*/ 	.word	0x000000ff
        /*00d4*/ 	.word	0x00000030
        /*00d8*/ 	.short	0x0100
        /*00da*/ 	.byte	0x06
	.zero		1


	//   ....[5]....
        /*00dc*/ 	.word	0x00000760
        /*00e0*/ 	.word	0x000000ff
        /*00e4*/ 	.word	0x00000038
        /*00e8*/ 	.short	0x0100
        /*00ea*/ 	.byte	0x06
	.zero		1


	//   ....[6]....
        /*00ec*/ 	.word	0x000016f0
        /*00f0*/ 	.word	0x00000003
        /*00f4*/ 	.word	0x00000000
        /*00f8*/ 	.short	0x010a
        /*00fa*/ 	.byte	0x3f
	.zero		1


	//   ....[7]....
        /*00fc*/ 	.word	0x00001750
        /*0100*/ 	.word	0x00000003
        /*0104*/ 	.word	0x00000000
        /*0108*/ 	.short	0x010a
        /*010a*/ 	.byte	0x3f
	.zero		1


	//   ....[8]....
        /*010c*/ 	.word	0x00001ad0
        /*0110*/ 	.word	0x00000005
        /*0114*/ 	.word	0x00000000
        /*0118*/ 	.short	0x010a
        /*011a*/ 	.byte	0x3f
	.zero		1


	//   ....[9]....
        /*011c*/ 	.word	0x00001b10
        /*0120*/ 	.word	0x00000005
        /*0124*/ 	.word	0x00000000
        /*0128*/ 	.short	0x010a
        /*012a*/ 	.byte	0x3f
	.zero		1


	//   ....[10]....
        /*012c*/ 	.word	0x00001d70
        /*0130*/ 	.word	0x00000004
        /*0134*/ 	.word	0x00000000
        /*0138*/ 	.short	0x0101
        /*013a*/ 	.byte	0x3f
	.zero		1


	//   ....[11]....
        /*013c*/ 	.word	0x00001f30
        /*0140*/ 	.word	0x00000000
        /*0144*/ 	.word	0x00000000
        /*0148*/ 	.short	0x0101
        /*014a*/ 	.byte	0x3f
	.zero		1


	//   ....[12]....
        /*014c*/ 	.word	0x00007150
        /*0150*/ 	.word	0x00000014
        /*0154*/ 	.word	0x00000010
        /*0158*/ 	.short	0x010a
        /*015a*/ 	.byte	0x3f
	.zero		1


	//   ....[13]....
        /*015c*/ 	.word	0x000075a0
        /*0160*/ 	.word	0x00000004
        /*0164*/ 	.word	0x00000038
        /*0168*/ 	.short	0x0101
        /*016a*/ 	.byte	0x3f
	.zero		1


	//   ....[14]....
        /*016c*/ 	.word	0x00007cc0
        /*0170*/ 	.word	0x00000005
        /*0174*/ 	.word	0x00000000
        /*0178*/ 	.short	0x010a
        /*017a*/ 	.byte	0x3f
	.zero		1


	//   ....[15]....
        /*017c*/ 	.word	0x00007d40
        /*0180*/ 	.word	0x00000009
        /*0184*/ 	.word	0x00000000
        /*0188*/ 	.short	0x010a
        /*018a*/ 	.byte	0x3f
	.zero		1


	//   ....[16]....
        /*018c*/ 	.word	0x00007da0
        /*0190*/ 	.word	0x00000003
        /*0194*/ 	.word	0x00000000
        /*0198*/ 	.short	0x010a
        /*019a*/ 	.byte	0x3f
	.zero		1


	//   ....[17]....
        /*019c*/ 	.word	0x00007df0
        /*01a0*/ 	.word	0x00000005
        /*01a4*/ 	.word	0x00000000
        /*01a8*/ 	.short	0x010a
        /*01aa*/ 	.byte	0x3f
	.zero		1


	//   ....[18]....
        /*01ac*/ 	.word	0x00007ec0
        /*01b0*/ 	.word	0x00000014
        /*01b4*/ 	.word	0x00000010
        /*01b8*/ 	.short	0x010a
        /*01ba*/ 	.byte	0x3f
	.zero		1


	//   ....[19]....
        /*01bc*/ 	.word	0x00007f90
        /*01c0*/ 	.word	0x00000005
        /*01c4*/ 	.word	0x00000000
        /*01c8*/ 	.short	0x010a
        /*01ca*/ 	.byte	0x3f
	.zero		1


	//----- nvinfo : EIATTR_NUM_MBARRIERS
	.align		4
.L_35:
        /*01cc*/ 	.byte	0x03, 0x38
        /*01ce*/ 	.short	0x0006


	//----- nvinfo : EIATTR_EXIT_INSTR_OFFSETS
	.align		4
        /*01d0*/ 	.byte	0x04, 0x1c
        /*01d2*/ 	.short	(.L_37 - .L_36)


	//   ....[0]....
.L_36:
        /*01d4*/ 	.word	0x00000990


	//   ....[1]....
        /*01d8*/ 	.word	0x000011a0


	//   ....[2]....
        /*01dc*/ 	.word	0x000067d0


	//   ....[3]....
        /*01e0*/ 	.word	0x00006d30


	//   ....[4]....
        /*01e4*/ 	.word	0x00007d90


	//----- nvinfo : EIATTR_MAX_THREADS
	.align		4
.L_37:
        /*01e8*/ 	.byte	0x04, 0x05
        /*01ea*/ 	.short	(.L_39 - .L_38)
.L_38:
        /*01ec*/ 	.word	0x00000180
        /*01f0*/ 	.word	0x00000001
        /*01f4*/ 	.word	0x00000001


	//----- nvinfo : EIATTR_CRS_STACK_SIZE
	.align		4
.L_39:
        /*01f8*/ 	.byte	0x04, 0x1e
        /*01fa*/ 	.short	(.L_41 - .L_40)
.L_40:
        /*01fc*/ 	.word	0x00000000


	//----- nvinfo : EIATTR_CBANK_PARAM_SIZE
	.align		4
.L_41:
        /*0200*/ 	.byte	0x03, 0x19
        /*0202*/ 	.short	0x0470


	//----- nvinfo : EIATTR_PARAM_CBANK
	.align		4
        /*0204*/ 	.byte	0x04, 0x0a
        /*0206*/ 	.short	(.L_43 - .L_42)
	.align		4
.L_42:
        /*0208*/ 	.word	index@(.nv.constant0._ZN7cutlass13device_kernelINS_4gemm6kernel13GemmUniversalIN4cute5tupleIJiiiiEEENS1_10collective13CollectiveMmaINS1_34MainloopSm90TmaGmmaWarpSpecializedILi2ENS5_IJNS4_1CILi2EEESB_NSA_ILi1EEEEEENS1_35KernelTmaWarpSpecializedCooperativeEEENS5_IJNSA_ILi128EEESG_NSA_ILi64EEEEEENS_6half_tENS5_IJlSC_lEEESJ_NS5_IJSC_llEEENS4_8TiledMMAINS4_8MMA_AtomIJNS4_4SM904GMMA26MMA_64x128x16_F32F16F16_SSILNSP_5MajorE0ELSR_1ELNSP_7ScaleInE1ELSS_1EEEEEENS4_6LayoutINS5_IJSB_SC_SC_EEENS5_IJSC_NSA_ILi0EEESX_EEEEENS5_IJNS4_10UnderscoreES10_S10_EEEEENS4_23SM90_TMA_LOAD_MULTICASTENS4_14ComposedLayoutINS4_7SwizzleILi3ELi4ELi3EEENS4_18smem_ptr_flag_bitsILi16EEENSV_INS5_IJNSA_ILi8EEESH_EEENS5_IJSH_SC_EEEEEEEvNS4_8identityES13_NS14_IS16_S18_NSV_INS5_IJSH_S19_EEENS5_IJSC_SH_EEEEEEEvS1E_EENS_8epilogue10collective6detail29Sm90TmaWarpSpecializedAdapterINS1L_15DefaultEpilogueISJ_SK_SK_NS1K_6thread17LinearCombinationISJ_Li1EffLNS1P_9ScaleType4KindE0ELNS_15FloatRoundStyleE2ESJ_EENS1_15EpilogueDefaultEEEEEvvEEEEvNT_6ParamsE)
        /*020c*/ 	.short	0x0210
        /*020e*/ 	.short	0x0470


	//----- nvinfo : EIATTR_SW_WAR
	.align		4
.L_43:
        /*0210*/ 	.byte	0x04, 0x36
        /*0212*/ 	.short	(.L_45 - .L_44)
.L_44:
        /*0214*/ 	.word	0x00000008
.L_45:


//--------------------- .nv.callgraph             --------------------------
	.section	.nv.callgraph,"",@"SHT_CUDA_CALLGRAPH"
	.align	4
	.sectionentsize	8
	.align		4
        /*0000*/ 	.word	0x00000000
	.align		4
        /*0004*/ 	.word	0xffffffff
	.align		4
        /*0008*/ 	.word	index@(_ZN7cutlass13device_kernelINS_4gemm6kernel13GemmUniversalIN4cute5tupleIJiiiiEEENS1_10collective13CollectiveMmaINS1_34MainloopSm90TmaGmmaWarpSpecializedILi2ENS5_IJNS4_1CILi2EEESB_NSA_ILi1EEEEEENS1_35KernelTmaWarpSpecializedCooperativeEEENS5_IJNSA_ILi128EEESG_NSA_ILi64EEEEEENS_6half_tENS5_IJlSC_lEEESJ_NS5_IJSC_llEEENS4_8TiledMMAINS4_8MMA_AtomIJNS4_4SM904GMMA26MMA_64x128x16_F32F16F16_SSILNSP_5MajorE0ELSR_1ELNSP_7ScaleInE1ELSS_1EEEEEENS4_6LayoutINS5_IJSB_SC_SC_EEENS5_IJSC_NSA_ILi0EEESX_EEEEENS5_IJNS4_10UnderscoreES10_S10_EEEEENS4_23SM90_TMA_LOAD_MULTICASTENS4_14ComposedLayoutINS4_7SwizzleILi3ELi4ELi3EEENS4_18smem_ptr_flag_bitsILi16EEENSV_INS5_IJNSA_ILi8EEESH_EEENS5_IJSH_SC_EEEEEEEvNS4_8identityES13_NS14_IS16_S18_NSV_INS5_IJSH_S19_EEENS5_IJSC_SH_EEEEEEEvS1E_EENS_8epilogue10collective6detail29Sm90TmaWarpSpecializedAdapterINS1L_15DefaultEpilogueISJ_SK_SK_NS1K_6thread17LinearCombinationISJ_Li1EffLNS1P_9ScaleType4KindE0ELNS_15FloatRoundStyleE2ESJ_EENS1_15EpilogueDefaultEEEEEvvEEEEvNT_6ParamsE)
	.align		4
        /*000c*/ 	.word	index@(__assertfail)
	.align		4
        /*0010*/ 	.word	0x00000000
	.align		4
        /*0014*/ 	.word	0xfffffffe
	.align		4
        /*0018*/ 	.word	0x00000000
	.align		4
        /*001c*/ 	.word	0xfffffffd
	.align		4
        /*0020*/ 	.word	0x00000000
	.align		4
        /*0024*/ 	.word	0xfffffffc


//--------------------- .nv.constant4             --------------------------
	.section	.nv.constant4,"a",@progbits
	.align	8
	.align		8
.nv.constant4:
        /*0000*/ 	.dword	__assertfail
	.align		8
        /*0008*/ 	.dword	__unnamed_1
	.align		8
        /*0010*/ 	.dword	_ZN40_INTERNAL_eb93c205_4_k_cu_58389a0f_385724cuda3std3__45__cpo5beginE
	.align		8
        /*0018*/ 	.dword	_ZN40_INTERNAL_eb93c205_4_k_cu_58389a0f_385724cuda3std3__45__cpo3endE
	.align		8
        /*0020*/ 	.dword	_ZN40_INTERNAL_eb93c205_4_k_cu_58389a0f_385724cuda3std3__45__cpo6cbeginE
	.align		8
        /*0028*/ 	.dword	_ZN40_INTERNAL_eb93c205_4_k_cu_58389a0f_385724cuda3std3__45__cpo4cendE
	.align		8
        /*0030*/ 	.dword	_ZN40_INTERNAL_eb93c205_4_k_cu_58389a0f_385724cuda3std3__442_GLOBAL__N__eb93c205_4_k_cu_58389a0f_385726ignoreE
	.align		8
        /*0038*/ 	.dword	_ZN40_INTERNAL_eb93c205_4_k_cu_58389a0f_385724cuda3std3__419piecewise_constructE
	.align		8
        /*0040*/ 	.dword	_ZN40_INTERNAL_eb93c205_4_k_cu_58389a0f_385724cuda3std3__48in_placeE
	.align		8
        /*0048*/ 	.dword	_ZN40_INTERNAL_eb93c205_4_k_cu_58389a0f_385724cuda3std6ranges3__45__cpo4swapE
	.align		8
        /*0050*/ 	.dword	_ZN40_INTERNAL_eb93c205_4_k_cu_58389a0f_385724cuda3std6ranges3__45__cpo9iter_moveE
	.align		8
        /*0058*/ 	.dword	_ZN40_INTERNAL_eb93c205_4_k_cu_58389a0f_385724cute7productE
	.align		8
        /*0060*/ 	.dword	_ZN40_INTERNAL_eb93c205_4_k_cu_58389a0f_385724cute1_E
	.align		8
        /*0068*/ 	.dword	$str$22
	.align		8
        /*0070*/ 	.dword	$str$23


//--------------------- .text._ZN7cutlass13device_kernelINS_4gemm6kernel13GemmUniversalIN4cute5tupleIJiiiiEEENS1_10collective13CollectiveMmaINS1_34MainloopSm90TmaGmmaWarpSpecializedILi2ENS5_IJNS4_1CILi2EEESB_NSA_ILi1EEEEEENS1_35KernelTmaWarpSpecializedCooperativeEEENS5_IJNSA_ILi128EEESG_NSA_ILi64EEEEEENS_6half_tENS5_IJlSC_lEEESJ_NS5_IJSC_llEEENS4_8TiledMMAINS4_8MMA_AtomIJNS4_4SM904GMMA26MMA_64x128x16_F32F16F16_SSILNSP_5MajorE0ELSR_1ELNSP_7ScaleInE1ELSS_1EEEEEENS4_6LayoutINS5_IJSB_SC_SC_EEENS5_IJSC_NSA_ILi0EEESX_EEEEENS5_IJNS4_10UnderscoreES10_S10_EEEEENS4_23SM90_TMA_LOAD_MULTICASTENS4_14ComposedLayoutINS4_7SwizzleILi3ELi4ELi3EEENS4_18smem_ptr_flag_bitsILi16EEENSV_INS5_IJNSA_ILi8EEESH_EEENS5_IJSH_SC_EEEEEEEvNS4_8identityES13_NS14_IS16_S18_NSV_INS5_IJSH_S19_EEENS5_IJSC_SH_EEEEEEEvS1E_EENS_8epilogue10collective6detail29Sm90TmaWarpSpecializedAdapterINS1L_15DefaultEpilogueISJ_SK_SK_NS1K_6thread17LinearCombinationISJ_Li1EffLNS1P_9ScaleType4KindE0ELNS_15FloatRoundStyleE2ESJ_EENS1_15EpilogueDefaultEEEEEvvEEEEvNT_6ParamsE --------------------------
	.section	.text._ZN7cutlass13device_kernelINS_4gemm6kernel13GemmUniversalIN4cute5tupleIJiiiiEEENS1_10collective13CollectiveMmaINS1_34MainloopSm90TmaGmmaWarpSpecializedILi2ENS5_IJNS4_1CILi2EEESB_NSA_ILi1EEEEEENS1_35KernelTmaWarpSpecializedCooperativeEEENS5_IJNSA_ILi128EEESG_NSA_ILi64EEEEEENS_6half_tENS5_IJlSC_lEEESJ_NS5_IJSC_llEEENS4_8TiledMMAINS4_8MMA_AtomIJNS4_4SM904GMMA26MMA_64x128x16_F32F16F16_SSILNSP_5MajorE0ELSR_1ELNSP_7ScaleInE1ELSS_1EEEEEENS4_6LayoutINS5_IJSB_SC_SC_EEENS5_IJSC_NSA_ILi0EEESX_EEEEENS5_IJNS4_10UnderscoreES10_S10_EEEEENS4_23SM90_TMA_LOAD_MULTICASTENS4_14ComposedLayoutINS4_7SwizzleILi3ELi4ELi3EEENS4_18smem_ptr_flag_bitsILi16EEENSV_INS5_IJNSA_ILi8EEESH_EEENS5_IJSH_SC_EEEEEEEvNS4_8identityES13_NS14_IS16_S18_NSV_INS5_IJSH_S19_EEENS5_IJSC_SH_EEEEEEEvS1E_EENS_8epilogue10collective6detail29Sm90TmaWarpSpecializedAdapterINS1L_15DefaultEpilogueISJ_SK_SK_NS1K_6thread17LinearCombinationISJ_Li1EffLNS1P_9ScaleType4KindE0ELNS_15FloatRoundStyleE2ESJ_EENS1_15EpilogueDefaultEEEEEvvEEEEvNT_6ParamsE,"ax",@progbits
	.align	128
.text._ZN7cutlass13device_kernelINS_4gemm6kernel13GemmUniversalIN4cute5tupleIJiiiiEEENS1_10collective13CollectiveMmaINS1_34MainloopSm90TmaGmmaWarpSpecializedILi2ENS5_IJNS4_1CILi2EEESB_NSA_ILi1EEEEEENS1_35KernelTmaWarpSpecializedCooperativeEEENS5_IJNSA_ILi128EEESG_NSA_ILi64EEEEEENS_6half_tENS5_IJlSC_lEEESJ_NS5_IJSC_llEEENS4_8TiledMMAINS4_8MMA_AtomIJNS4_4SM904GMMA26MMA_64x128x16_F32F16F16_SSILNSP_5MajorE0ELSR_1ELNSP_7ScaleInE1ELSS_1EEEEEENS4_6LayoutINS5_IJSB_SC_SC_EEENS5_IJSC_NSA_ILi0EEESX_EEEEENS5_IJNS4_10UnderscoreES10_S10_EEEEENS4_23SM90_TMA_LOAD_MULTICASTENS4_14ComposedLayoutINS4_7SwizzleILi3ELi4ELi3EEENS4_18smem_ptr_flag_bitsILi16EEENSV_INS5_IJNSA_ILi8EEESH_EEENS5_IJSH_SC_EEEEEEEvNS4_8identityES13_NS14_IS16_S18_NSV_INS5_IJSH_S19_EEENS5_IJSC_SH_EEEEEEEvS1E_EENS_8epilogue10collective6detail29Sm90TmaWarpSpecializedAdapterINS1L_15DefaultEpilogueISJ_SK_SK_NS1K_6thread17LinearCombinationISJ_Li1EffLNS1P_9ScaleType4KindE0ELNS_15FloatRoundStyleE2ESJ_EENS1_15EpilogueDefaultEEEEEvvEEEEvNT_6ParamsE:
        .type           _ZN7cutlass13device_kernelINS_4gemm6kernel13GemmUniversalIN4cute5tupleIJiiiiEEENS1_10collective13CollectiveMmaINS1_34MainloopSm90TmaGmmaWarpSpecializedILi2ENS5_IJNS4_1CILi2EEESB_NSA_ILi1EEEEEENS1_35KernelTmaWarpSpecializedCooperativeEEENS5_IJNSA_ILi128EEESG_NSA_ILi64EEEEEENS_6half_tENS5_IJlSC_lEEESJ_NS5_IJSC_llEEENS4_8TiledMMAINS4_8MMA_AtomIJNS4_4SM904GMMA26MMA_64x128x16_F32F16F16_SSILNSP_5MajorE0ELSR_1ELNSP_7ScaleInE1ELSS_1EEEEEENS4_6LayoutINS5_IJSB_SC_SC_EEENS5_IJSC_NSA_ILi0EEESX_EEEEENS5_IJNS4_10UnderscoreES10_S10_EEEEENS4_23SM90_TMA_LOAD_MULTICASTENS4_14ComposedLayoutINS4_7SwizzleILi3ELi4ELi3EEENS4_18smem_ptr_flag_bitsILi16EEENSV_INS5_IJNSA_ILi8EEESH_EEENS5_IJSH_SC_EEEEEEEvNS4_8identityES13_NS14_IS16_S18_NSV_INS5_IJSH_S19_EEENS5_IJSC_SH_EEEEEEEvS1E_EENS_8epilogue10collective6detail29Sm90TmaWarpSpecializedAdapterINS1L_15DefaultEpilogueISJ_SK_SK_NS1K_6thread17LinearCombinationISJ_Li1EffLNS1P_9ScaleType4KindE0ELNS_15FloatRoundStyleE2ESJ_EENS1_15EpilogueDefaultEEEEEvvEEEEvNT_6ParamsE,@function
        .size           _ZN7cutlass13device_kernelINS_4gemm6kernel13GemmUniversalIN4cute5tupleIJiiiiEEENS1_10collective13CollectiveMmaINS1_34MainloopSm90TmaGmmaWarpSpecializedILi2ENS5_IJNS4_1CILi2EEESB_NSA_ILi1EEEEEENS1_35KernelTmaWarpSpecializedCooperativeEEENS5_IJNSA_ILi128EEESG_NSA_ILi64EEEEEENS_6half_tENS5_IJlSC_lEEESJ_NS5_IJSC_llEEENS4_8TiledMMAINS4_8MMA_AtomIJNS4_4SM904GMMA26MMA_64x128x16_F32F16F16_SSILNSP_5MajorE0ELSR_1ELNSP_7ScaleInE1ELSS_1EEEEEENS4_6LayoutINS5_IJSB_SC_SC_EEENS5_IJSC_NSA_ILi0EEESX_EEEEENS5_IJNS4_10UnderscoreES10_S10_EEEEENS4_23SM90_TMA_LOAD_MULTICASTENS4_14ComposedLayoutINS4_7SwizzleILi3ELi4ELi3EEENS4_18smem_ptr_flag_bitsILi16EEENSV_INS5_IJNSA_ILi8EEESH_EEENS5_IJSH_SC_EEEEEEEvNS4_8identityES13_NS14_IS16_S18_NSV_INS5_IJSH_S19_EEENS5_IJSC_SH_EEEEEEEvS1E_EENS_8epilogue10collective6detail29Sm90TmaWarpSpecializedAdapterINS1L_15DefaultEpilogueISJ_SK_SK_NS1K_6thread17LinearCombinationISJ_Li1EffLNS1P_9ScaleType4KindE0ELNS_15FloatRoundStyleE2ESJ_EENS1_15EpilogueDefaultEEEEEvvEEEEvNT_6ParamsE,(.L_x_193 - _ZN7cutlass13device_kernelINS_4gemm6kernel13GemmUniversalIN4cute5tupleIJiiiiEEENS1_10collective13CollectiveMmaINS1_34MainloopSm90TmaGmmaWarpSpecializedILi2ENS5_IJNS4_1CILi2EEESB_NSA_ILi1EEEEEENS1_35KernelTmaWarpSpecializedCooperativeEEENS5_IJNSA_ILi128EEESG_NSA_ILi64EEEEEENS_6half_tENS5_IJlSC_lEEESJ_NS5_IJSC_llEEENS4_8TiledMMAINS4_8MMA_AtomIJNS4_4SM904GMMA26MMA_64x128x16_F32F16F16_SSILNSP_5MajorE0ELSR_1ELNSP_7ScaleInE1ELSS_1EEEEEENS4_6LayoutINS5_IJSB_SC_SC_EEENS5_IJSC_NSA_ILi0EEESX_EEEEENS5_IJNS4_10UnderscoreES10_S10_EEEEENS4_23SM90_TMA_LOAD_MULTICASTENS4_14ComposedLayoutINS4_7SwizzleILi3ELi4ELi3EEENS4_18smem_ptr_flag_bitsILi16EEENSV_INS5_IJNSA_ILi8EEESH_EEENS5_IJSH_SC_EEEEEEEvNS4_8identityES13_NS14_IS16_S18_NSV_INS5_IJSH_S19_EEENS5_IJSC_SH_EEEEEEEvS1E_EENS_8epilogue10collective6detail29Sm90TmaWarpSpecializedAdapterINS1L_15DefaultEpilogueISJ_SK_SK_NS1K_6thread17LinearCombinationISJ_Li1EffLNS1P_9ScaleType4KindE0ELNS_15FloatRoundStyleE2ESJ_EENS1_15EpilogueDefaultEEEEEvvEEEEvNT_6ParamsE)
        .other          _ZN7cutlass13device_kernelINS_4gemm6kernel13GemmUniversalIN4cute5tupleIJiiiiEEENS1_10collective13CollectiveMmaINS1_34MainloopSm90TmaGmmaWarpSpecializedILi2ENS5_IJNS4_1CILi2EEESB_NSA_ILi1EEEEEENS1_35KernelTmaWarpSpecializedCooperativeEEENS5_IJNSA_ILi128EEESG_NSA_ILi64EEEEEENS_6half_tENS5_IJlSC_lEEESJ_NS5_IJSC_llEEENS4_8TiledMMAINS4_8MMA_AtomIJNS4_4SM904GMMA26MMA_64x128x16_F32F16F16_SSILNSP_5MajorE0ELSR_1ELNSP_7ScaleInE1ELSS_1EEEEEENS4_6LayoutINS5_IJSB_SC_SC_EEENS5_IJSC_NSA_ILi0EEESX_EEEEENS5_IJNS4_10UnderscoreES10_S10_EEEEENS4_23SM90_TMA_LOAD_MULTICASTENS4_14ComposedLayoutINS4_7SwizzleILi3ELi4ELi3EEENS4_18smem_ptr_flag_bitsILi16EEENSV_INS5_IJNSA_ILi8EEESH_EEENS5_IJSH_SC_EEEEEEEvNS4_8identityES13_NS14_IS16_S18_NSV_INS5_IJSH_S19_EEENS5_IJSC_SH_EEEEEEEvS1E_EENS_8epilogue10collective6detail29Sm90TmaWarpSpecializedAdapterINS1L_15DefaultEpilogueISJ_SK_SK_NS1K_6thread17LinearCombinationISJ_Li1EffLNS1P_9ScaleType4KindE0ELNS_15FloatRoundStyleE2ESJ_EENS1_15EpilogueDefaultEEEEEvvEEEEvNT_6ParamsE,@"STO_CUDA_ENTRY STV_DEFAULT"
_ZN7cutlass13device_kernelINS_4gemm6kernel13GemmUniversalIN4cute5tupleIJiiiiEEENS1_10collective13CollectiveMmaINS1_34MainloopSm90TmaGmmaWarpSpecializedILi2ENS5_IJNS4_1CILi2EEESB_NSA_ILi1EEEEEENS1_35KernelTmaWarpSpecializedCooperativeEEENS5_IJNSA_ILi128EEESG_NSA_ILi64EEEEEENS_6half_tENS5_IJlSC_lEEESJ_NS5_IJSC_llEEENS4_8TiledMMAINS4_8MMA_AtomIJNS4_4SM904GMMA26MMA_64x128x16_F32F16F16_SSILNSP_5MajorE0ELSR_1ELNSP_7ScaleInE1ELSS_1EEEEEENS4_6LayoutINS5_IJSB_SC_SC_EEENS5_IJSC_NSA_ILi0EEESX_EEEEENS5_IJNS4_10UnderscoreES10_S10_EEEEENS4_23SM90_TMA_LOAD_MULTICASTENS4_14ComposedLayoutINS4_7SwizzleILi3ELi4ELi3EEENS4_18smem_ptr_flag_bitsILi16EEENSV_INS5_IJNSA_ILi8EEESH_EEENS5_IJSH_SC_EEEEEEEvNS4_8identityES13_NS14_IS16_S18_NSV_INS5_IJSH_S19_EEENS5_IJSC_SH_EEEEEEEvS1E_EENS_8epilogue10collective6detail29Sm90TmaWarpSpecializedAdapterINS1L_15DefaultEpilogueISJ_SK_SK_NS1K_6thread17LinearCombinationISJ_Li1EffLNS1P_9ScaleType4KindE0ELNS_15FloatRoundStyleE2ESJ_EENS1_15EpilogueDefaultEEEEEvvEEEEvNT_6ParamsE:
[----:B------:R-:W0:Y:S01]  /*0000*/  LDC R1, c[0x0][0x28] ;  /* 0x00000a00ff017b82 */ /* 0x000e220000000800 */
[----:B------:R-:W1:Y:S01]  /*0010*/  S2R R95, SR_TID.X ;  /* 0x00000000005f7919 */ /* 0x000e620000002100 */
[----:B------:R-:W-:Y:S01]  /*0020*/  ELECT P0, URZ, PT ;  /* 0x00000000003f782f */ /* 0x000fe20003800000 */
[----:B------:R-:W-:Y:S01]  /*0030*/  BSSY B0, `(.L_x_0) ;  /* 0x000000f000007945 */ /* 0x000fe20003800000 */
[--C-:B-1----:R-:W-:Y:S02]  /*0040*/  SHF.R.U32.HI R0, RZ, 0x5, R95.reuse ;  /* 0x00000005ff007819 */ /* 0x102fe4000001165f */
[----:B------:R-:W-:-:S03]  /*0050*/  SHF.R.U32.HI R6, RZ, 0x7, R95 ;  /* 0x00000007ff067819 */ /* 0x000fc6000001165f */
[----:B------:R-:W1:Y:S04]  /*0060*/  SHFL.IDX PT, R2, R0, RZ, 0x1f ;  /* 0x00001fff00027589 */ /* 0x000e6800000e0000 */
[----:B------:R2:W3:Y:S01]  /*0070*/  SHFL.IDX PT, R5, R6, RZ, 0x1f ;  /* 0x00001fff06057589 */ /* 0x0004e200000e0000 */
[----:B-1----:R-:W-:-:S13]  /*0080*/  ISETP.NE.OR P0, PT, R2, RZ, !P0 ;  /* 0x000000ff0200720c */ /* 0x002fda0004705670 */
[----:B0-23--:R-:W-:Y:S05]  /*0090*/  @P0 BRA `(.L_x_1) ;  /* 0x0000000000200947 */ /* 0x00dfea0003800000 */
[----:B------:R-:W-:Y:S02]  /*00a0*/  ULDC.64 UR4, c[0x0][0x198] ;  /* 0x0000660000047ab9 */ /* 0x000fe40000000a00 */
[----:B------:R-:W-:Y:S02]  /*00b0*/  UIADD3 UR6, UP0, UR4, 0xf0, URZ ;  /* 0x000000f004067890 */ /* 0x000fe4000ff1e03f */
[----:B------:R-:W-:Y:S02]  /*00c0*/  UIADD3 UR4, UP1, UR4, 0x1f0, URZ ;  /* 0x000001f004047890 */ /* 0x000fe4000ff3e03f */
[----:B------:R-:W-:Y:S02]  /*00d0*/  UIADD3.X UR7, URZ, UR5, URZ, UP0, !UPT ;  /* 0x000000053f077290 */ /* 0x000fe400087fe43f */
[----:B------:R-:W-:-:S07]  /*00e0*/  UIADD3.X UR5, URZ, UR5, URZ, UP1, !UPT ;  /* 0x000000053f057290 */ /* 0x000fce0008ffe43f */
[----:B------:R0:W-:Y:S02]  /*00f0*/  UTMACCTL.PF [UR6] ;  /* 0x00000000060079b9 */ /* 0x0001e40008040000 */
[----:B------:R0:W-:Y:S02]  /*0100*/  UTMACCTL.PF [UR4] ;  /* 0x00000000040079b9 */ /* 0x0001e40008040000 */
[----:B0-----:R-:W-:Y:S01]  /*0110*/  NOP ;  /* 0x0000000000007918 */ /* 0x001fe20000000000 */
.L_x_1:
[----:B------:R-:W-:Y:S05]  /*0120*/  BSYNC B0 ;  /* 0x0000000000007941 */ /* 0x000fea0003800000 */
.L_x_0:
[----:B------:R-:W0:Y:S02]  /*0130*/  SHFL.IDX PT, R3, R0, RZ, 0x1f ;  /* 0x00001fff00037589 */ /* 0x000e2400000e0000 */
[----:B0-----:R-:W-:-:S13]  /*0140*/  ISETP.NE.AND P0, PT, R3, RZ, PT ;  /* 0x000000ff0300720c */ /* 0x001fda0003f05270 */
[----:B------:R-:W-:Y:S05]  /*0150*/  @P0 BRA `(.L_x_2) ;  /* 0x0000000000480947 */ /* 0x000fea0003800000 */
[----:B------:R-:W0:Y:S01]  /*0160*/  S2UR UR8, SR_CgaCtaId ;  /* 0x00000000000879c3 */ /* 0x000e220000008800 */
[----:B------:R-:W-:Y:S01]  /*0170*/  UMOV UR4, 0x400 ;  /* 0x0000040000047882 */ /* 0x000fe20000000000 */
[----:B------:R-:W-:Y:S01]  /*0180*/  UMOV UR5, 0x1 ;  /* 0x0000000100057882 */ /* 0x000fe20000000000 */
[----:B------:R-:W-:Y:S01]  /*0190*/  UMOV UR6, 0x6 ;  /* 0x0000000600067882 */ /* 0x000fe20000000000 */
[----:B------:R-:W-:Y:S01]  /*01a0*/  ELECT P0, URZ, PT ;  /* 0x00000000003f782f */ /* 0x000fe20003800000 */
[----:B------:R-:W-:-:S04]  /*01b0*/  UIADD3 UR6, -UR6, 0x100000, URZ ;  /* 0x0010000006067890 */ /* 0x000fc8000fffe13f */
[----:B------:R-:W-:Y:S02]  /*01c0*/  USHF.L.U32 UR7, UR6, 0xb, URZ ;  /* 0x0000000b06077899 */ /* 0x000fe4000800063f */
[----:B------:R-:W-:Y:S02]  /*01d0*/  USHF.L.U32 UR6, UR6, 0x1, URZ ;  /* 0x0000000106067899 */ /* 0x000fe4000800063f */
[----:B0-----:R-:W-:Y:S02]  /*01e0*/  ULEA UR8, UR8, UR4, 0x18 ;  /* 0x0000000408087291 */ /* 0x001fe4000f8ec03f */
[----:B------:R-:W-:-:S04]  /*01f0*/  UIADD3 UR4, -UR5, 0x100000, URZ ;  /* 0x0010000005047890 */ /* 0x000fc8000fffe13f */
[----:B------:R-:W-:Y:S02]  /*0200*/  USHF.L.U32 UR5, UR4, 0xb, URZ ;  /* 0x0000000b04057899 */ /* 0x000fe4000800063f */
[----:B------:R-:W-:Y:S01]  /*0210*/  USHF.L.U32 UR4, UR4, 0x1, URZ ;  /* 0x0000000104047899 */ /* 0x000fe2000800063f */
[----:B------:R-:W0:Y:S11]  /*0220*/  FENCE.VIEW.ASYNC.S ;  /* 0x00000000000073c6 */ /* 0x000e360000000000 */
[----:B0-----:R0:W1:Y:S01]  /*0230*/  SYNCS.EXCH.64 URZ, [UR8], UR4 ;  /* 0x00000004083f75b2 */ /* 0x0010620008000100 */
[----:B------:R0:W2:Y:S01]  /*0240*/  SYNCS.EXCH.64 URZ, [UR8+0x10], UR6 ;  /* 0x00001006083f75b2 */ /* 0x0000a20008000100 */
[----:B------:R0:W3:Y:S01]  /*0250*/  SYNCS.EXCH.64 URZ, [UR8+0x8], UR4 ;  /* 0x00000804083f75b2 */ /* 0x0000e20008000100 */
[----:B------:R0:W4:Y:S01]  /*0260*/  SYNCS.EXCH.64 URZ, [UR8+0x18], UR6 ;  /* 0x00001806083f75b2 */ /* 0x0001220008000100 */
[----:B------:R-:W-:Y:S01]  /*0270*/  NOP ;  /* 0x0000000000007918 */ /* 0x000fe20000000000 */
.L_x_2:
[----:B------:R-:W-:Y:S01]  /*0280*/  SHF.R.S32.HI R4, RZ, 0x1f, R95 ;  /* 0x0000001fff047819 */ /* 0x000fe2000001145f */
[----:B------:R-:W5:Y:S01]  /*0290*/  SHFL.IDX PT, R0, R0, RZ, 0x1f ;  /* 0x00001fff00007589 */ /* 0x000f6200000e0000 */
[----:B0-----:R-:W0:Y:S01]  /*02a0*/  S2UR UR8, SR_CTAID.X ;  /* 0x00000000000879c3 */ /* 0x001e220000002500 */
[----:B------:R-:W-:Y:S02]  /*02b0*/  ELECT P0, URZ, PT ;  /* 0x00000000003f782f */ /* 0x000fe40003800000 */
[----:B------:R-:W-:Y:S01]  /*02c0*/  LEA.HI R4, R4, R95, RZ, 0x7 ;  /* 0x0000005f04047211 */ /* 0x000fe200078f38ff */
[----:B------:R-:W-:Y:S01]  /*02d0*/  ULDC UR4, c[0x0][0x150] ;  /* 0x0000540000047ab9 */ /* 0x000fe20000000800 */
[----:B------:R-:W-:Y:S01]  /*02e0*/  SHF.R.S32.HI R10, RZ, 0x1f, R3 ;  /* 0x0000001fff0a7819 */ /* 0x000fe20000011403 */
[----:B------:R-:W-:Y:S01]  /*02f0*/  NOP ;  /* 0x0000000000007918 */ /* 0x000fe20000000000 */
[----:B------:R-:W-:Y:S01]  /*0300*/  LOP3.LUT R4, R4, 0xffffff80, RZ, 0xc0, !PT ;  /* 0xffffff8004047812 */ /* 0x000fe200078ec0ff */
[----:B------:R-:W-:Y:S01]  /*0310*/  NOP ;  /* 0x0000000000007918 */ /* 0x000fe20000000000 */
[----:B------:R-:W-:Y:S01]  /*0320*/  LEA.HI R10, R10, R3, RZ, 0x2 ;  /* 0x000000030a0a7211 */ /* 0x000fe200078f10ff */
[----:B------:R-:W1:Y:S01]  /*0330*/  LDC R12, c[0x0][0x144] ;  /* 0x00005100ff0c7b82 */ /* 0x000e620000000800 */
[----:B------:R-:W-:Y:S01]  /*0340*/  IMAD.MOV.U32 R22, RZ, RZ, 0x1 ;  /* 0x00000001ff167424 */ /* 0x000fe200078e00ff */
[----:B------:R-:W-:Y:S01]  /*0350*/  ISETP.NE.AND P3, PT, R5, RZ, PT ;  /* 0x000000ff0500720c */ /* 0x000fe20003f65270 */
[----:B------:R-:W-:Y:S01]  /*0360*/  IMAD.IADD R8, R95, 0x1, -R4 ;  /* 0x000000015f087824 */ /* 0x000fe200078e0a04 */
[----:B------:R-:W-:Y:S01]  /*0370*/  LOP3.LUT R10, R10, 0x3ffffffc, RZ, 0xc0, !PT ;  /* 0x3ffffffc0a0a7812 */ /* 0x000fe200078ec0ff */
[----:B------:R-:W2:Y:S03]  /*0380*/  S2R R4, SR_CTAID.Y ;  /* 0x0000000000047919 */ /* 0x000ea60000002600 */
[----:B------:R-:W-:Y:S01]  /*0390*/  SHF.R.S32.HI R7, RZ, 0x1f, R8 ;  /* 0x0000001fff077819 */ /* 0x000fe20000011408 */
[----:B------:R-:W-:Y:S01]  /*03a0*/  IMAD.IADD R10, R3, 0x1, -R10 ;  /* 0x00000001030a7824 */ /* 0x000fe200078e0a0a */
[----:B------:R-:W3:Y:S02]  /*03b0*/  LDC R14, c[0x0][0x140] ;  /* 0x00005000ff0e7b82 */ /* 0x000ee40000000800 */
[----:B------:R-:W-:-:S02]  /*03c0*/  LEA.HI R7, R7, R8, RZ, 0x3 ;  /* 0x0000000807077211 */ /* 0x000fc400078f18ff */
[----:B-----5:R-:W-:Y:S02]  /*03d0*/  ISETP.NE.OR P0, PT, R0, RZ, !P0 ;  /* 0x000000ff0000720c */ /* 0x020fe40004705670 */
[--C-:B------:R-:W-:Y:S02]  /*03e0*/  SHF.R.S32.HI R0, RZ, 0x3, R7.reuse ;  /* 0x00000003ff007819 */ /* 0x100fe40000011407 */
[----:B------:R-:W-:Y:S02]  /*03f0*/  SHF.R.S32.HI R7, RZ, 0x1f, R7 ;  /* 0x0000001fff077819 */ /* 0x000fe40000011407 */
[----:B0-----:R-:W-:Y:S02]  /*0400*/  I2FP.F32.U32 R9, UR8 ;  /* 0x0000000800097c45 */ /* 0x001fe40008201000 */
[----:B------:R-:W-:-:S03]  /*0410*/  LEA.HI R7, R7, R0, RZ, 0x2 ;  /* 0x0000000007077211 */ /* 0x000fc600078f10ff */
[----:B------:R-:W-:Y:S01]  /*0420*/  FMUL R9, R9, UR4 ;  /* 0x0000000409097c20 */ /* 0x000fe20008400000 */
[----:B------:R-:W-:Y:S01]  /*0430*/  LOP3.LUT R7, R7, 0xfffffffc, RZ, 0xc0, !PT ;  /* 0xfffffffc07077812 */ /* 0x000fe200078ec0ff */
[----:B------:R-:W-:Y:S01]  /*0440*/  VOTEU.ALL UP0, P0 ;  /* 0x00000000003f7886 */ /* 0x000fe20000000000 */
[----:B------:R-:W-:Y:S01]  /*0450*/  ULDC UR4, c[0x0][0x154] ;  /* 0x0000550000047ab9 */ /* 0x000fe20000000800 */
[----:B------:R-:W-:Y:S02]  /*0460*/  VOTEU.ALL UP1, P0 ;  /* 0x00000000003f7886 */ /* 0x000fe40000020000 */
[----:B------:R-:W0:Y:S01]  /*0470*/  F2I.U32.TRUNC.NTZ R9, R9 ;  /* 0x0000000900097305 */ /* 0x000e22000020f000 */
[----:B------:R-:W-:Y:S01]  /*0480*/  IMAD.IADD R7, R0, 0x1, -R7 ;  /* 0x0000000100077824 */ /* 0x000fe200078e0a07 */
[----:B------:R-:W5:Y:S01]  /*0490*/  @!UP0 S2UR UR7, SR_CgaCtaId ;  /* 0x00000000000789c3 */ /* 0x000f620000008800 */
[----:B------:R-:W-:Y:S01]  /*04a0*/  @!UP0 UMOV UR6, 0x400 ;  /* 0x0000040000068882 */ /* 0x000fe20000000000 */
[----:B---3--:R-:W-:Y:S01]  /*04b0*/  ISETP.EQ.U32.AND P2, PT, R14, 0x1, PT ;  /* 0x000000010e00780c */ /* 0x008fe20003f42070 */
[----:B------:R-:W-:Y:S01]  /*04c0*/  IMAD R10, R10, 0x4, R7 ;  /* 0x000000040a0a7824 */ /* 0x000fe200078e0207 */
[----:B--2---:R-:W-:-:S03]  /*04d0*/  I2FP.F32.U32 R3, R4 ;  /* 0x0000000400037245 */ /* 0x004fc60000201000 */
[C---:B------:R-:W-:Y:S01]  /*04e0*/  IMAD.SHL.U32 R19, R10.reuse, 0x4, RZ ;  /* 0x000000040a137824 */ /* 0x040fe200078e00ff */
[----:B------:R-:W-:Y:S01]  /*04f0*/  LEA.HI R0, R10, R10, RZ, 0x1 ;  /* 0x0000000a0a007211 */ /* 0x000fe200078f08ff */
[----:B------:R-:W-:Y:S01]  /*0500*/  FMUL R13, R3, UR4 ;  /* 0x00000004030d7c20 */ /* 0x000fe20008400000 */
[----:B------:R-:W2:Y:S01]  /*0510*/  LDC R7, c[0x0][0x148] ;  /* 0x00005200ff077b82 */ /* 0x000ea20000000800 */
[----:B------:R-:W-:Y:S01]  /*0520*/  UMOV UR4, 0x20 ;  /* 0x0000002000047882 */ /* 0x000fe20000000000 */
[----:B------:R-:W-:Y:S01]  /*0530*/  LOP3.LUT R11, R0, 0xfffffffe, RZ, 0xc0, !PT ;  /* 0xfffffffe000b7812 */ /* 0x000fe200078ec0ff */
[----:B0-----:R-:W-:Y:S01]  /*0540*/  IMAD.MOV R15, RZ, RZ, -R9 ;  /* 0x000000ffff0f7224 */ /* 0x001fe200078e0a09 */
[----:B------:R-:W-:Y:S01]  /*0550*/  SHF.R.S32.HI R9, RZ, 0x1f, R2 ;  /* 0x0000001fff097819 */ /* 0x000fe20000011402 */
[----:B------:R-:W0:Y:S01]  /*0560*/  F2I.U32.TRUNC.NTZ R13, R13 ;  /* 0x0000000d000d7305 */ /* 0x000e22000020f000 */
[----:B------:R-:W-:Y:S01]  /*0570*/  LOP3.LUT R19, R10, 0xc, R19, 0x78, !PT ;  /* 0x0000000c0a137812 */ /* 0x000fe200078e7813 */
[----:B-1----:R-:W-:Y:S01]  /*0580*/  IMAD R3, R12, R15, UR8 ;  /* 0x000000080c037e24 */ /* 0x002fe2000f8e020f */
[----:B------:R-:W-:Y:S01]  /*0590*/  LEA.HI R9, R9, R2, RZ, 0x2 ;  /* 0x0000000209097211 */ /* 0x000fe200078f10ff */
[----:B------:R-:W-:Y:S01]  /*05a0*/  IMAD.IADD R0, R10, 0x1, -R11 ;  /* 0x000000010a007824 */ /* 0x000fe200078e0a0b */
[----:B------:R-:W-:-:S04]  /*05b0*/  @!UP0 UIADD3 UR4, -UR4, 0x100000, URZ ;  /* 0x0010000004048890 */ /* 0x000fc8000fffe13f */
[----:B------:R-:W-:Y:S02]  /*05c0*/  @!UP0 USHF.L.U32 UR5, UR4, 0xb, URZ ;  /* 0x0000000b04058899 */ /* 0x000fe4000800063f */
[----:B------:R-:W-:Y:S01]  /*05d0*/  @!UP0 USHF.L.U32 UR4, UR4, 0x1, URZ ;  /* 0x0000000104048899 */ /* 0x000fe2000800063f */
[----:B------:R-:W-:Y:S01]  /*05e0*/  VIADD R10, R5, 0xffffffff ;  /* 0xffffffff050a7836 */ /* 0x000fe20000000000 */
[----:B------:R-:W-:Y:S02]  /*05f0*/  LOP3.LUT R9, R9, 0xfffffffc, RZ, 0xc0, !PT ;  /* 0xfffffffc09097812 */ /* 0x000fe400078ec0ff */
[----:B------:R-:W-:Y:S01]  /*0600*/  ISETP.NE.AND P4, PT, R0, R3, PT ;  /* 0x000000030000720c */ /* 0x000fe20003f85270 */
[----:B-----5:R-:W-:Y:S01]  /*0610*/  @!UP0 ULEA UR6, UR7, UR6, 0x18 ;  /* 0x0000000607068291 */ /* 0x020fe2000f8ec03f */
[----:B------:R-:W-:Y:S01]  /*0620*/  ISETP.GE.U32.AND P6, PT, R10, 0x2, PT ;  /* 0x000000020a00780c */ /* 0x000fe20003fc6070 */
[----:B------:R-:W-:Y:S01]  /*0630*/  IMAD.IADD R0, R2, 0x1, -R9 ;  /* 0x0000000102007824 */ /* 0x000fe200078e0a09 */
[----:B------:R-:W-:Y:S01]  /*0640*/  VOTEU.ALL UP0, P0 ;  /* 0x00000000003f7886 */ /* 0x000fe20000000000 */
[----:B------:R-:W-:Y:S01]  /*0650*/  LOP3.LUT P0, RZ, R8, 0x7, RZ, 0xc0, !PT ;  /* 0x0000000708ff7812 */ /* 0x000fe2000780c0ff */
[----:B0-----:R-:W-:Y:S01]  /*0660*/  IMAD.MOV R20, RZ, RZ, -R13 ;  /* 0x000000ffff147224 */ /* 0x001fe200078e0a0d */
[----:B------:R-:W-:-:S02]  /*0670*/  LOP3.LUT R11, R95, 0x7f, RZ, 0xc0, !PT ;  /* 0x0000007f5f0b7812 */ /* 0x000fc400078ec0ff */
[C---:B------:R-:W-:Y:S01]  /*0680*/  ISETP.NE.AND P1, PT, R0.reuse, 0x3, PT ;  /* 0x000000030000780c */ /* 0x040fe20003f25270 */
[----:B--2---:R-:W-:Y:S01]  /*0690*/  IMAD R9, R7, R20, R4 ;  /* 0x0000001407097224 */ /* 0x004fe200078e0204 */
[C---:B------:R-:W-:Y:S02]  /*06a0*/  ISETP.LT.U32.AND P0, PT, R19.reuse, 0x4, !P0 ;  /* 0x000000041300780c */ /* 0x040fe40004701070 */
[----:B------:R-:W-:Y:S01]  /*06b0*/  @P4 LEA.HI R2, R19, R19, RZ, 0x1 ;  /* 0x0000001313024211 */ /* 0x000fe200078f08ff */
[----:B------:R-:W0:Y:S02]  /*06c0*/  FENCE.VIEW.ASYNC.S ;  /* 0x00000000000073c6 */ /* 0x000e240000000000 */
[----:B0-----:R0:W1:Y:S01]  /*06d0*/  @!UP0 SYNCS.EXCH.64 URZ, [UR6+0x30], UR4 ;  /* 0x00003004063f85b2 */ /* 0x0010620008000100 */
[----:B------:R-:W-:Y:S02]  /*06e0*/  ISETP.EQ.OR P1, PT, R0, RZ, !P1 ;  /* 0x000000ff0000720c */ /* 0x000fe40004f22670 */
[----:B------:R-:W-:-:S02]  /*06f0*/  @P4 SHF.R.S32.HI R2, RZ, 0x1, R2 ;  /* 0x00000001ff024819 */ /* 0x000fc40000011402 */
[----:B------:R-:W-:Y:S02]  /*0700*/  ISETP.EQ.AND P1, PT, R5, RZ, P1 ;  /* 0x000000ff0500720c */ /* 0x000fe40000f22270 */
[----:B------:R-:W-:Y:S02]  /*0710*/  @P4 ISETP.NE.AND P5, PT, R2, R9, PT ;  /* 0x000000090200420c */ /* 0x000fe40003fa5270 */
[----:B------:R-:W-:Y:S02]  /*0720*/  SEL R9, RZ, 0x1, !P0 ;  /* 0x00000001ff097807 */ /* 0x000fe40004000000 */
[----:B------:R-:W-:Y:S02]  /*0730*/  @P4 SEL R22, RZ, 0x1, P5 ;  /* 0x00000001ff164807 */ /* 0x000fe40002800000 */
[----:B------:R-:W-:Y:S02]  /*0740*/  SEL R18, RZ, 0x1, !P1 ;  /* 0x00000001ff127807 */ /* 0x000fe40004800000 */
[----:B------:R-:W-:Y:S01]  /*0750*/  LOP3.LUT R22, R22, R9, RZ, 0xc0, !PT ;  /* 0x0000000916167212 */ /* 0x000fe200078ec0ff */
[----:B------:R0:W2:Y:S01]  /*0760*/  @!UP1 SYNCS.EXCH.64 URZ, [UR6+0x38], UR4 ;  /* 0x00003804063f95b2 */ /* 0x0000a20008000100 */
[----:B------:R-:W-:Y:S01]  /*0770*/  SEL R18, R18, 0x2, P6 ;  /* 0x0000000212127807 */ /* 0x000fe20003000000 */
[----:B------:R-:W-:Y:S01]  /*0780*/  NOP ;  /* 0x0000000000007918 */ /* 0x000fe20000000000 */
[----:B------:R-:W-:Y:S05]  /*0790*/  @!P2 BRA `(.L_x_3) ;  /* 0x000000000008a947 */ /* 0x000fea0003800000 */
[----:B-12-4-:R-:W-:Y:S01]  /*07a0*/  UCGABAR_ARV ;  /* 0x00000000000079c7 */ /* 0x016fe20008000000 */
[----:B------:R-:W-:Y:S05]  /*07b0*/  BRA `(.L_x_4) ;  /* 0x0000000000047947 */ /* 0x000fea0003800000 */
.L_x_3:
[----:B-12-4-:R-:W-:Y:S01]  /*07c0*/  NOP ;  /* 0x0000000000007918 */ /* 0x016fe20000000000 */
.L_x_4:
[----:B------:R-:W1:Y:S01]  /*07d0*/  LDC R2, c[0x0][0x65c] ;  /* 0x00019700ff027b82 */ /* 0x000e620000000800 */
[----:B------:R-:W-:Y:S02]  /*07e0*/  IMAD.U32 R8, RZ, RZ, UR8 ;  /* 0x00000008ff087e24 */ /* 0x000fe4000f8e00ff */
[----:B------:R-:W-:Y:S01]  /*07f0*/  IMAD.MOV.U32 R9, RZ, RZ, RZ ;  /* 0x000000ffff097224 */ /* 0x000fe200078e00ff */
[----:B-1----:R-:W-:-:S04]  /*0800*/  ISETP.NE.AND P1, PT, R2, 0x1, PT ;  /* 0x000000010200780c */ /* 0x002fc80003f25270 */
[----:B------:R-:W-:-:S09]  /*0810*/  P2R R5, PR, RZ, 0x2 ;  /* 0x00000002ff057803 */ /* 0x000fd20000000000 */
[----:B------:R-:W1:Y:S01]  /*0820*/  @P1 LDC R17, c[0x0][0x10] ;  /* 0x00000400ff111b82 */ /* 0x000e620000000800 */
[----:B------:R-:W-:Y:S02]  /*0830*/  @P1 IMAD.MOV.U32 R5, RZ, RZ, RZ ;  /* 0x000000ffff051224 */ /* 0x000fe400078e00ff */
[----:B------:R-:W-:-:S05]  /*0840*/  @P1 IMAD.MOV.U32 R15, RZ, RZ, RZ ;  /* 0x000000ffff0f1224 */ /* 0x000fca00078e00ff */
[----:B------:R-:W2:Y:S01]  /*0850*/  @!P1 LDC R13, c[0x0][0xc] ;  /* 0x00000300ff0d9b82 */ /* 0x000ea20000000800 */
[----:B0-----:R-:W-:Y:S01]  /*0860*/  ULDC UR4, c[0x0][0xc] ;  /* 0x0000030000047ab9 */ /* 0x001fe20000000800 */
[----:B------:R-:W-:Y:S01]  /*0870*/  ULDC UR5, c[0x0][0x10] ;  /* 0x0000040000057ab9 */ /* 0x000fe20000000800 */
[----:B------:R-:W-:Y:S01]  /*0880*/  ULDC UR6, c[0x0][0x14] ;  /* 0x0000050000067ab9 */ /* 0x000fe20000000800 */
[----:B------:R-:W-:-:S04]  /*0890*/  UIMAD.WIDE.U32 UR4, UR4, UR5, URZ ;  /* 0x00000005040472a5 */ /* 0x000fc8000f8e003f */
[----:B------:R-:W-:Y:S02]  /*08a0*/  UIMAD.WIDE.U32 UR36, UR4, UR6, URZ ;  /* 0x00000006042472a5 */ /* 0x000fe4000f8e003f */
[----:B------:R-:W-:-:S04]  /*08b0*/  UIMAD UR42, UR5, UR6, URZ ;  /* 0x00000006052a72a4 */ /* 0x000fc8000f8e023f */
[----:B------:R-:W-:Y:S01]  /*08c0*/  UIADD3 UR42, UR37, UR42, URZ ;  /* 0x0000002a252a7290 */ /* 0x000fe2000fffe03f */
[----:B-1----:R-:W-:-:S04]  /*08d0*/  @P1 IMAD.WIDE.U32 R16, R17, UR8, R4 ;  /* 0x0000000811101c25 */ /* 0x002fc8000f8e0004 */
[----:B------:R-:W-:Y:S02]  /*08e0*/  @P1 IMAD.IADD R17, R17, 0x1, R15 ;  /* 0x0000000111111824 */ /* 0x000fe400078e020f */
[----:B--2---:R-:W-:-:S04]  /*08f0*/  @!P1 IMAD.WIDE.U32 R8, R4, R13, R8 ;  /* 0x0000000d04089225 */ /* 0x004fc800078e0008 */
[----:B------:R-:W-:Y:S02]  /*0900*/  @!P1 IMAD.MOV.U32 R16, RZ, RZ, R8 ;  /* 0x000000ffff109224 */ /* 0x000fe400078e0008 */
[----:B------:R-:W-:Y:S01]  /*0910*/  @!P1 IMAD.MOV.U32 R17, RZ, RZ, R9 ;  /* 0x000000ffff119224 */ /* 0x000fe200078e0009 */
[----:B------:R-:W-:Y:S06]  /*0920*/  @!P2 BRA `(.L_x_5) ;  /* 0x00000000000ca947 */ /* 0x000fec0003800000 */
[----:B------:R-:W-:Y:S01]  /*0930*/  UCGABAR_WAIT ;  /* 0x0000000000007dc7 */ /* 0x000fe20008000000 */
[----:B------:R-:W-:Y:S01]  /*0940*/  CCTL.IVALL ;  /* 0x00000000ff00798f */ /* 0x000fe20002000000 */
[----:B------:R-:W-:Y:S05]  /*0950*/  BRA `(.L_x_6) ;  /* 0x0000000000047947 */ /* 0x000fea0003800000 */
.L_x_5:
[----:B------:R-:W-:Y:S06]  /*0960*/  BAR.SYNC.DEFER_BLOCKING 0x0 ;  /* 0x0000000000007b1d */ /* 0x000fec0000010000 */
.L_x_6:
[----:B------:R-:W-:Y:S05]  /*0970*/  @!P3 BRA `(.L_x_7) ;  /* 0x0000005c0098b947 */ /* 0x000fea0003800000 */
[----:B------:R-:W-:-:S13]  /*0980*/  ISETP.GT.U32.AND P0, PT, R10, 0x1, PT ;  /* 0x000000010a00780c */ /* 0x000fda0003f04070 */
[----:B------:R-:W-:Y:S05]  /*0990*/  @P0 EXIT ;  /* 0x000000000000094d */ /* 0x000fea0003800000 */
[----:B------:R-:W-:Y:S01]  /*09a0*/  ULDC.64 UR4, c[0x0][0x650] ;  /* 0x0001940000047ab9 */ /* 0x000fe20000000a00 */
[----:B------:R-:W-:Y:S01]  /*09b0*/  PRMT R0, RZ, 0x7610, R0 ;  /* 0x00007610ff007816 */ /* 0x000fe20000000000 */
[----:B------:R-:W-:Y:S01]  /*09c0*/  IMAD.MOV.U32 R103, RZ, RZ, -0x1 ;  /* 0xffffffffff677424 */ /* 0x000fe200078e00ff */
[----:B------:R-:W-:Y:S01]  /*09d0*/  ISETP.GE.U32.AND P0, PT, R16, UR4, PT ;  /* 0x0000000410007c0c */ /* 0x000fe2000bf06070 */
[----:B------:R-:W-:Y:S02]  /*09e0*/  IMAD.MOV.U32 R100, RZ, RZ, -0x1 ;  /* 0xffffffffff647424 */ /* 0x000fe400078e00ff */
[----:B------:R-:W-:Y:S01]  /*09f0*/  IMAD.MOV.U32 R101, RZ, RZ, -0x1 ;  /* 0xffffffffff657424 */ /* 0x000fe200078e00ff */
[----:B------:R-:W-:-:S13]  /*0a00*/  ISETP.GE.U32.AND.EX P0, PT, R17, UR5, PT, P0 ;  /* 0x0000000511007c0c */ /* 0x000fda000bf06100 */
[----:B------:R-:W-:Y:S05]  /*0a10*/  @P0 BRA `(.L_x_8) ;  /* 0x0000000400280947 */ /* 0x000fea0003800000 */
[----:B------:R-:W0:Y:S01]  /*0a20*/  LDC.64 R24, c[0x0][0x628] ;  /* 0x00018a00ff187b82 */ /* 0x000e220000000a00 */
[----:B------:R-:W-:Y:S02]  /*0a30*/  IMAD.MOV.U32 R8, RZ, RZ, R16 ;  /* 0x000000ffff087224 */ /* 0x000fe400078e0010 */
[----:B------:R-:W-:-:S05]  /*0a40*/  IMAD.MOV.U32 R9, RZ, RZ, R17 ;  /* 0x000000ffff097224 */ /* 0x000fca00078e0011 */
[----:B------:R-:W1:Y:S08]  /*0a50*/  LDC R0, c[0x0][0x630] ;  /* 0x00018c00ff007b82 */ /* 0x000e700000000800 */
[----:B------:R-:W2:Y:S01]  /*0a60*/  LDC.64 R26, c[0x0][0x620] ;  /* 0x00018800ff1a7b82 */ /* 0x000ea20000000a00 */
[----:B0-----:R-:W-:-:S04]  /*0a70*/  ISETP.NE.U32.AND P0, PT, R24, RZ, PT ;  /* 0x000000ff1800720c */ /* 0x001fc80003f05070 */
[----:B------:R-:W-:-:S13]  /*0a80*/  ISETP.NE.AND.EX P0, PT, R25, RZ, PT, P0 ;  /* 0x000000ff1900720c */ /* 0x000fda0003f05300 */
[----:B-12---:R-:W-:Y:S05]  /*0a90*/  @!P0 BRA `(.L_x_9) ;  /* 0x0000000000288947 */ /* 0x006fea0003800000 */
[----:B------:R-:W0:Y:S02]  /*0aa0*/  LDC R15, c[0x0][0x634] ;  /* 0x00018d00ff0f7b82 */ /* 0x000e240000000800 */
[----:B0-----:R-:W-:-:S05]  /*0ab0*/  IADD3 R15, P0, R16, R15, RZ ;  /* 0x0000000f100f7210 */ /* 0x001fca0007f1e0ff */
[----:B------:R-:W-:-:S04]  /*0ac0*/  IMAD.X R21, RZ, RZ, R17, P0 ;  /* 0x000000ffff157224 */ /* 0x000fc800000e0611 */
[----:B------:R-:W-:-:S04]  /*0ad0*/  IMAD.WIDE.U32 R8, R21, R24, RZ ;  /* 0x0000001815087225 */ /* 0x000fc800078e00ff */
[----:B------:R-:W-:-:S04]  /*0ae0*/  IMAD.WIDE.U32 R12, P0, R15, R25, R8 ;  /* 0x000000190f0c7225 */ /* 0x000fc80007800008 */
[----:B------:R-:W-:-:S04]  /*0af0*/  IMAD.WIDE.U32 R8, R15, R24, RZ ;  /* 0x000000180f087225 */ /* 0x000fc800078e00ff */
[----:B------:R-:W-:Y:S01]  /*0b00*/  IMAD.X R15, RZ, RZ, RZ, P0 ;  /* 0x000000ffff0f7224 */ /* 0x000fe200000e06ff */
[----:B------:R-:W-:Y:S01]  /*0b10*/  IADD3 RZ, P0, R9, R12, RZ ;  /* 0x0000000c09ff7210 */ /* 0x000fe20007f1e0ff */
[----:B------:R-:W-:-:S04]  /*0b20*/  IMAD.MOV.U32 R14, RZ, RZ, R13 ;  /* 0x000000ffff0e7224 */ /* 0x000fc800078e000d */
[----:B------:R-:W-:-:S08]  /*0b30*/  IMAD.WIDE.U32.X R8, R21, R25, R14, P0 ;  /* 0x0000001915087225 */ /* 0x000fd000000e040e */
.L_x_9:
[----:B------:R-:W0:Y:S01]  /*0b40*/  LDC.64 R28, c[0x0][0x640] ;  /* 0x00019000ff1c7b82 */ /* 0x000e220000000a00 */
[--C-:B------:R-:W-:Y:S01]  /*0b50*/  SHF.R.U64 R101, R8, R0, R9.reuse ;  /* 0x0000000008657219 */ /* 0x100fe20000001209 */
[----:B------:R-:W-:Y:S01]  /*0b60*/  IMAD R20, R7, R20, R4 ;  /* 0x0000001407147224 */ /* 0x000fe200078e0204 */
[----:B------:R-:W-:Y:S02]  /*0b70*/  SHF.R.U32.HI R0, RZ, R0, R9 ;  /* 0x00000000ff007219 */ /* 0x000fe40000011609 */
[----:B------:R-:W-:-:S03]  /*0b80*/  IADD3 R5, P0, RZ, -R101, RZ ;  /* 0x80000065ff057210 */ /* 0x000fc60007f1e0ff */
[----:B------:R-:W1:Y:S02]  /*0b90*/  LDC R12, c[0x0][0x618] ;  /* 0x00018600ff0c7b82 */ /* 0x000e640000000800 */
[----:B------:R-:W-:-:S04]  /*0ba0*/  IMAD.X R9, RZ, RZ, ~R0, P0 ;  /* 0x000000ffff097224 */ /* 0x000fc800000e0e00 */
[-C--:B------:R-:W-:Y:S02]  /*0bb0*/  IMAD R0, R9, R26.reuse, RZ ;  /* 0x0000001a09007224 */ /* 0x080fe400078e02ff */
[----:B------:R-:W2:Y:S01]  /*0bc0*/  LDC R14, c[0x0][0x608] ;  /* 0x00018200ff0e7b82 */ /* 0x000ea20000000800 */
[----:B------:R-:W-:-:S04]  /*0bd0*/  IMAD.WIDE.U32 R8, R5, R26, R16 ;  /* 0x0000001a05087225 */ /* 0x000fc800078e0010 */
[----:B------:R-:W-:Y:S02]  /*0be0*/  IMAD R5, R5, R27, R0 ;  /* 0x0000001b05057224 */ /* 0x000fe400078e0200 */
[----:B------:R-:W-:Y:S01]  /*0bf0*/  IMAD.MOV.U32 R27, RZ, RZ, 0x1 ;  /* 0x00000001ff1b7424 */ /* 0x000fe200078e00ff */
[----:B------:R-:W3:Y:S01]  /*0c00*/  LDC R24, c[0x0][0x658] ;  /* 0x00019600ff187b82 */ /* 0x000ee20000000800 */
[----:B------:R-:W-:Y:S01]  /*0c10*/  IMAD.IADD R5, R9, 0x1, R5 ;  /* 0x0000000109057824 */ /* 0x000fe200078e0205 */
[----:B0-----:R-:W-:Y:S01]  /*0c20*/  ISETP.NE.U32.AND P0, PT, R28, RZ, PT ;  /* 0x000000ff1c00720c */ /* 0x001fe20003f05070 */
[----:B------:R-:W-:-:S03]  /*0c30*/  IMAD.MOV.U32 R9, RZ, RZ, -0x1 ;  /* 0xffffffffff097424 */ /* 0x000fc600078e00ff */
[----:B------:R-:W-:Y:S02]  /*0c40*/  ISETP.NE.AND.EX P0, PT, R29, RZ, PT, P0 ;  /* 0x000000ff1d00720c */ /* 0x000fe40003f05300 */
[----:B------:R-:W0:Y:S01]  /*0c50*/  LDC R21, c[0x0][0x600] ;  /* 0x00018000ff157b82 */ /* 0x000e220000000800 */
[-CC-:B-1----:R-:W-:Y:S02]  /*0c60*/  SHF.R.U64 R10, R8, R12.reuse, R5.reuse ;  /* 0x0000000c080a7219 */ /* 0x182fe40000001205 */
[----:B------:R-:W-:-:S05]  /*0c70*/  SHF.R.U32.HI R5, RZ, R12, R5 ;  /* 0x0000000cff057219 */ /* 0x000fca0000011605 */
[----:B------:R-:W1:Y:S01]  /*0c80*/  LDC R23, c[0x0][0x648] ;  /* 0x00019200ff177b82 */ /* 0x000e620000000800 */
[-CC-:B--2---:R-:W-:Y:S02]  /*0c90*/  SHF.R.U64 R30, R10, R14.reuse, R5.reuse ;  /* 0x0000000e0a1e7219 */ /* 0x184fe40000001205 */
[----:B------:R-:W-:-:S05]  /*0ca0*/  SHF.R.U32.HI R5, RZ, R14, R5 ;  /* 0x0000000eff057219 */ /* 0x000fca0000011605 */
[----:B------:R-:W2:Y:S01]  /*0cb0*/  LDC R25, c[0x0][0x638] ;  /* 0x00018e00ff197b82 */ /* 0x000ea20000000800 */
[-CC-:B---3--:R-:W-:Y:S02]  /*0cc0*/  SHF.R.U64 R14, R30, R24.reuse, R5.reuse ;  /* 0x000000181e0e7219 */ /* 0x188fe40000001205 */
[-C--:B------:R-:W-:Y:S02]  /*0cd0*/  SHF.L.U32 R0, R9, R24.reuse, RZ ;  /* 0x0000001809007219 */ /* 0x080fe400000006ff */
[----:B------:R-:W-:Y:S01]  /*0ce0*/  SHF.R.U32.HI R5, RZ, R24, R5 ;  /* 0x00000018ff057219 */ /* 0x000fe20000011605 */
[----:B------:R-:W-:Y:S01]  /*0cf0*/  IMAD.MOV.U32 R4, RZ, RZ, R14 ;  /* 0x000000ffff047224 */ /* 0x000fe200078e000e */
[----:B------:R-:W-:Y:S01]  /*0d00*/  LOP3.LUT R7, RZ, R0, RZ, 0x33, !PT ;  /* 0x00000000ff077212 */ /* 0x000fe200078e33ff */
[----:B------:R-:W3:Y:S01]  /*0d10*/  LDC R26, c[0x0][0x610] ;  /* 0x00018400ff1a7b82 */ /* 0x000ee20000000800 */
[----:B------:R-:W-:Y:S05]  /*0d20*/  @!P0 BRA `(.L_x_10) ;  /* 0x0000000000288947 */ /* 0x000fea0003800000 */
[----:B------:R-:W4:Y:S02]  /*0d30*/  LDC R13, c[0x0][0x64c] ;  /* 0x00019300ff0d7b82 */ /* 0x000f240000000800 */
[----:B----4-:R-:W-:-:S05]  /*0d40*/  IADD3 R13, P0, R14, R13, RZ ;  /* 0x0000000d0e0d7210 */ /* 0x010fca0007f1e0ff */
        /* <DEDUP_REMOVED lines=8> */
.L_x_10:
[----:B-1----:R-:W-:Y:S01]  /*0dd0*/  SHF.R.U64 R4, R4, R23, R5 ;  /* 0x0000001704047219 */ /* 0x002fe20000001205 */
[----:B0-----:R-:W-:Y:S01]  /*0de0*/  VIADD R5, R21, 0xffffffff ;  /* 0xffffffff15057836 */ /* 0x001fe20000000000 */
[----:B------:R-:W-:Y:S02]  /*0df0*/  SHF.L.U32 R0, R27, R24, RZ ;  /* 0x000000181b007219 */ /* 0x000fe400000006ff */
[----:B------:R-:W-:Y:S01]  /*0e00*/  LOP3.LUT R7, R30, R7, RZ, 0xc0, !PT ;  /* 0x000000071e077212 */ /* 0x000fe200078ec0ff */
[----:B------:R-:W-:Y:S01]  /*0e10*/  IMAD.MOV R8, RZ, RZ, -R4 ;  /* 0x000000ffff087224 */ /* 0x000fe200078e0a04 */
[----:B------:R-:W-:Y:S02]  /*0e20*/  SEL R3, R3, R20, !P1 ;  /* 0x0000001403037207 */ /* 0x000fe40004800000 */
[----:B------:R-:W-:Y:S01]  /*0e30*/  LOP3.LUT R5, R10, R5, RZ, 0xc0, !PT ;  /* 0x000000050a057212 */ /* 0x000fe200078ec0ff */
[----:B------:R-:W-:Y:S02]  /*0e40*/  IMAD R4, R0, R4, R7 ;  /* 0x0000000400047224 */ /* 0x000fe400078e0207 */
[----:B--2---:R-:W-:-:S02]  /*0e50*/  IMAD R0, R8, R25, R14 ;  /* 0x0000001908007224 */ /* 0x004fc400078e020e */
[----:B---3--:R-:W-:Y:S02]  /*0e60*/  IMAD R3, R4, R26, R3 ;  /* 0x0000001a04037224 */ /* 0x008fe400078e0203 */
[----:B------:R-:W-:Y:S02]  /*0e70*/  IMAD.MOV.U32 R7, RZ, RZ, 0x1 ;  /* 0x00000001ff077424 */ /* 0x000fe400078e00ff */
[----:B------:R-:W-:-:S03]  /*0e80*/  IMAD R4, R0, R21, R5 ;  /* 0x0000001500047224 */ /* 0x000fc600078e0205 */
[----:B------:R-:W-:Y:S02]  /*0e90*/  PRMT R0, R7, 0x7610, R0 ;  /* 0x0000761007007816 */ /* 0x000fe40000000000 */
[----:B------:R-:W-:Y:S02]  /*0ea0*/  SEL R100, R4, R3, !P1 ;  /* 0x0000000304647207 */ /* 0x000fe40004800000 */
[----:B------:R-:W-:-:S07]  /*0eb0*/  SEL R103, R3, R4, !P1 ;  /* 0x0000000403677207 */ /* 0x000fce0004800000 */
.L_x_8:
[----:B------:R-:W-:-:S08]  /*0ec0*/  NOP ;  /* 0x0000000000007918 */ /* 0x000fd00000000000 */
[----:B------:R-:W0:Y:S02]  /*0ed0*/  USETMAXREG.TRY_ALLOC.CTAPOOL UP0, 0xe8 ;  /* 0x000000e8000079c8 */ /* 0x000e240008000600 */
[----:B0-----:R-:W-:-:S13]  /*0ee0*/  PLOP3.LUT P0, PT, PT, PT, UP0, 0x80, 0x0 ;  /* 0x000000000000781c */ /* 0x001fda0003f0f008 */
[----:B------:R-:W-:Y:S05]  /*0ef0*/  @!P0 BRA `(.L_x_8) ;  /* 0xfffffffc00f08947 */ /* 0x000fea000383ffff */
[----:B------:R-:W-:Y:S01]  /*0f00*/  ULDC.64 UR4, c[0x0][0x598] ;  /* 0x0001660000047ab9 */ /* 0x000fe20000000a00 */
[----:B------:R-:W-:Y:S01]  /*0f10*/  ULDC.64 UR38, c[0x0][0x208] ;  /* 0x0000820000267ab9 */ /* 0x000fe20000000a00 */
[----:B------:R-:W-:-:S04]  /*0f20*/  ISETP.NE.U32.AND P0, PT, RZ, UR4, PT ;  /* 0x00000004ff007c0c */ /* 0x000fc8000bf05070 */
[----:B------:R-:W-:-:S13]  /*0f30*/  ISETP.NE.AND.EX P0, PT, RZ, UR5, PT, P0 ;  /* 0x00000005ff007c0c */ /* 0x000fda000bf05300 */
[----:B------:R-:W-:Y:S05]  /*0f40*/  @!P0 BRA `(.L_x_11) ;  /* 0x00000000001c8947 */ /* 0x000fea0003800000 */
[----:B------:R-:W0:Y:S02]  /*0f50*/  LDC.64 R4, c[0x0][0x598] ;  /* 0x00016600ff047b82 */ /* 0x000e240000000a00 */
[----:B0-----:R-:W2:Y:S02]  /*0f60*/  LDG.E.64 R4, desc[UR38][R4.64] ;  /* 0x0000002604047981 */ /* 0x001ea4000c1e1b00 */
[----:B--2---:R-:W-:-:S04]  /*0f70*/  ISETP.NE.U32.AND P0, PT, R4, RZ, PT ;  /* 0x000000ff0400720c */ /* 0x004fc80003f05070 */
[----:B------:R-:W-:-:S13]  /*0f80*/  ISETP.NE.AND.EX P0, PT, R5, RZ, PT, P0 ;  /* 0x000000ff0500720c */ /* 0x000fda0003f05300 */
[----:B------:R-:W-:Y:S05]  /*0f90*/  @!P0 BRA `(.L_x_11) ;  /* 0x0000000000088947 */ /* 0x000fea0003800000 */
[----:B------:R0:W5:Y:S01]  /*0fa0*/  LD.E R23, desc[UR38][R4.64] ;  /* 0x0000002604177980 */ /* 0x000162000c101900 */
[----:B------:R-:W-:Y:S05]  /*0fb0*/  BRA `(.L_x_12) ;  /* 0x0000000000247947 */ /* 0x000fea0003800000 */
.L_x_11:
[----:B------:R-:W-:Y:S02]  /*0fc0*/  ULDC.64 UR4, c[0x0][0x588] ;  /* 0x0001620000047ab9 */ /* 0x000fe40000000a00 */
[----:B------:R-:W-:-:S04]  /*0fd0*/  ISETP.NE.U32.AND P0, PT, RZ, UR4, PT ;  /* 0x00000004ff007c0c */ /* 0x000fc8000bf05070 */
[----:B------:R-:W-:-:S13]  /*0fe0*/  ISETP.NE.AND.EX P0, PT, RZ, UR5, PT, P0 ;  /* 0x00000005ff007c0c */ /* 0x000fda000bf05300 */
[----:B------:R-:W-:Y:S05]  /*0ff0*/  @!P0 BRA `(.L_x_13) ;  /* 0x00000000000c8947 */ /* 0x000fea0003800000 */
[----:B------:R-:W0:Y:S02]  /*1000*/  LDC.64 R4, c[0x0][0x588] ;  /* 0x00016200ff047b82 */ /* 0x000e240000000a00 */
[----:B0-----:R1:W5:Y:S01]  /*1010*/  LDG.E R23, desc[UR38][R4.64] ;  /* 0x0000002604177981 */ /* 0x001362000c1e1900 */
[----:B------:R-:W-:Y:S05]  /*1020*/  BRA `(.L_x_12) ;  /* 0x0000000000087947 */ /* 0x000fea0003800000 */
.L_x_13:
[----:B------:R-:W-:Y:S02]  /*1030*/  ULDC UR4, c[0x0][0x580] ;  /* 0x0001600000047ab9 */ /* 0x000fe40000000800 */
[----:B------:R-:W-:-:S07]  /*1040*/  IMAD.U32 R23, RZ, RZ, UR4 ;  /* 0x00000004ff177e24 */ /* 0x000fce000f8e00ff */
.L_x_12:
[----:B------:R-:W-:Y:S02]  /*1050*/  ULDC.64 UR4, c[0x0][0x5a0] ;  /* 0x0001680000047ab9 */ /* 0x000fe40000000a00 */
[----:B------:R-:W-:-:S04]  /*1060*/  ISETP.NE.U32.AND P0, PT, RZ, UR4, PT ;  /* 0x00000004ff007c0c */ /* 0x000fc8000bf05070 */
[----:B------:R-:W-:-:S13]  /*1070*/  ISETP.NE.AND.EX P0, PT, RZ, UR5, PT, P0 ;  /* 0x00000005ff007c0c */ /* 0x000fda000bf05300 */
[----:B------:R-:W-:Y:S05]  /*1080*/  @!P0 BRA `(.L_x_14) ;  /* 0x00000000001c8947 */ /* 0x000fea0003800000 */
[----:B01----:R-:W0:Y:S02]  /*1090*/  LDC.64 R4, c[0x0][0x5a0] ;  /* 0x00016800ff047b82 */ /* 0x003e240000000a00 */
[----:B0-----:R-:W2:Y:S02]  /*10a0*/  LDG.E.64 R4, desc[UR38][R4.64] ;  /* 0x0000002604047981 */ /* 0x001ea4000c1e1b00 */
[----:B--2---:R-:W-:-:S04]  /*10b0*/  ISETP.NE.U32.AND P0, PT, R4, RZ, PT ;  /* 0x000000ff0400720c */ /* 0x004fc80003f05070 */
[----:B------:R-:W-:-:S13]  /*10c0*/  ISETP.NE.AND.EX P0, PT, R5, RZ, PT, P0 ;  /* 0x000000ff0500720c */ /* 0x000fda0003f05300 */
[----:B------:R-:W-:Y:S05]  /*10d0*/  @!P0 BRA `(.L_x_14) ;  /* 0x0000000000088947 */ /* 0x000fea0003800000 */
[----:B------:R0:W5:Y:S01]  /*10e0*/  LD.E R90, desc[UR38][R4.64] ;  /* 0x00000026045a7980 */ /* 0x000162000c101900 */
[----:B------:R-:W-:Y:S05]  /*10f0*/  BRA `(.L_x_15) ;  /* 0x0000000000247947 */ /* 0x000fea0003800000 */
.L_x_14:
[----:B------:R-:W-:Y:S02]  /*1100*/  ULDC.64 UR4, c[0x0][0x590] ;  /* 0x0001640000047ab9 */ /* 0x000fe40000000a00 */
[----:B------:R-:W-:-:S04]  /*1110*/  ISETP.NE.U32.AND P0, PT, RZ, UR4, PT ;  /* 0x00000004ff007c0c */ /* 0x000fc8000bf05070 */
[----:B------:R-:W-:-:S13]  /*1120*/  ISETP.NE.AND.EX P0, PT, RZ, UR5, PT, P0 ;  /* 0x00000005ff007c0c */ /* 0x000fda000bf05300 */
[----:B------:R-:W-:Y:S05]  /*1130*/  @!P0 BRA `(.L_x_16) ;  /* 0x00000000000c8947 */ /* 0x000fea0003800000 */
[----:B------:R-:W2:Y:S02]  /*1140*/  LDC.64 R90, c[0x0][0x590] ;  /* 0x00016400ff5a7b82 */ /* 0x000ea40000000a00 */
[----:B--2---:R2:W5:Y:S01]  /*1150*/  LDG.E R90, desc[UR38][R90.64] ;  /* 0x000000265a5a7981 */ /* 0x004562000c1e1900 */
[----:B------:R-:W-:Y:S05]  /*1160*/  BRA `(.L_x_15) ;  /* 0x0000000000087947 */ /* 0x000fea0003800000 */
.L_x_16:
[----:B------:R-:W-:Y:S02]  /*1170*/  ULDC UR4, c[0x0][0x584] ;  /* 0x0001610000047ab9 */ /* 0x000fe40000000800 */
[----:B------:R-:W-:-:S07]  /*1180*/  IMAD.U32 R90, RZ, RZ, UR4 ;  /* 0x00000004ff5a7e24 */ /* 0x000fce000f8e00ff */
.L_x_15:
[----:B------:R-:W-:-:S13]  /*1190*/  LOP3.LUT P0, RZ, R0, 0xff, RZ, 0xc0, !PT ;  /* 0x000000ff00ff7812 */ /* 0x000fda000780c0ff */
[----:B------:R-:W-:Y:S05]  /*11a0*/  @!P0 EXIT ;  /* 0x000000000000894d */ /* 0x000fea0003800000 */
[----:B------:R-:W3:Y:S01]  /*11b0*/  LDC R93, c[0x0][0x658] ;  /* 0x00019600ff5d7b82 */ /* 0x000ee20000000800 */
[----:B------:R-:W-:Y:S01]  /*11c0*/  ULDC.64 UR6, c[0x0][0x288] ;  /* 0x0000a20000067ab9 */ /* 0x000fe20000000a00 */
[----:B------:R-:W-:Y:S01]  /*11d0*/  LOP3.LUT R6, R6, 0x1, RZ, 0xc0, !PT ;  /* 0x0000000106067812 */ /* 0x000fe200078ec0ff */
[----:B------:R-:W-:Y:S01]  /*11e0*/  UIADD3 UR4, UR7, 0x3f, URZ ;  /* 0x0000003f07047890 */ /* 0x000fe2000fffe03f */
[----:B------:R-:W-:Y:S01]  /*11f0*/  SHF.R.U32.HI R0, RZ, 0x2, R95 ;  /* 0x00000002ff007819 */ /* 0x000fe2000001165f */
[----:B------:R-:W-:Y:S01]  /*1200*/  IMAD.U32 R3, RZ, RZ, UR6 ;  /* 0x00000006ff037e24 */ /* 0x000fe2000f8e00ff */
[----:B------:R-:W-:Y:S01]  /*1210*/  SHF.R.U32.HI R11, RZ, 0x1, R11 ;  /* 0x00000001ff0b7819 */ /* 0x000fe2000001160b */
[----:B------:R-:W-:Y:S01]  /*1220*/  USHF.R.S32.HI UR5, URZ, 0x1f, UR4 ;  /* 0x0000001f3f057899 */ /* 0x000fe20008011404 */
[----:B01----:R-:W0:Y:S01]  /*1230*/  LDC.64 R4, c[0x0][0x5c8] ;  /* 0x00017200ff047b82 */ /* 0x003e220000000a00 */
[----:B------:R-:W-:Y:S01]  /*1240*/  LOP3.LUT R94, R95, 0x3, RZ, 0xc0, !PT ;  /* 0x000000035f5e7812 */ /* 0x000fe200078ec0ff */
[----:B------:R-:W-:Y:S01]  /*1250*/  IMAD.SHL.U32 R7, R6, 0x40, RZ ;  /* 0x0000004006077824 */ /* 0x000fe200078e00ff */
[----:B------:R-:W-:Y:S01]  /*1260*/  LOP3.LUT R0, R0, 0x7, RZ, 0xc0, !PT ;  /* 0x0000000700007812 */ /* 0x000fe200078ec0ff */
[----:B------:R-:W-:Y:S01]  /*1270*/  ULEA.HI UR5, UR5, UR4, URZ, 0x6 ;  /* 0x0000000405057291 */ /* 0x000fe2000f8f303f */
[----:B------:R-:W-:Y:S01]  /*1280*/  LOP3.LUT R11, R11, 0x30, RZ, 0xc0, !PT ;  /* 0x000000300b0b7812 */ /* 0x000fe200078ec0ff */
[----:B------:R-:W-:Y:S01]  /*1290*/  IMAD R94, R94, -0x2, R3 ;  /* 0xfffffffe5e5e7824 */ /* 0x000fe200078e0203 */
[--C-:B------:R-:W-:Y:S01]  /*12a0*/  LOP3.LUT R88, R7, 0x40, R0.reuse, 0xe2, !PT ;  /* 0x0000004007587812 */ /* 0x100fe200078ee200 */
[----:B------:R-:W1:Y:S01]  /*12b0*/  LDC R97, c[0x0][0x600] ;  /* 0x00018000ff617b82 */ /* 0x000e620000000800 */
[----:B------:R-:W-:Y:S01]  /*12c0*/  IADD3 R3, RZ, -R11, -R0 ;  /* 0x8000000bff037210 */ /* 0x000fe20007ffe800 */
[----:B------:R-:W-:Y:S01]  /*12d0*/  IMAD.MOV.U32 R0, RZ, RZ, -0x1 ;  /* 0xffffffffff007424 */ /* 0x000fe200078e00ff */
[----:B------:R-:W-:Y:S01]  /*12e0*/  USHF.R.S32.HI UR43, URZ, 0x6, UR5 ;  /* 0x000000063f2b7899 */ /* 0x000fe20008011405 */
[----:B------:R-:W-:Y:S01]  /*12f0*/  IMAD.MOV.U32 R8, RZ, RZ, 0x1 ;  /* 0x00000001ff087424 */ /* 0x000fe200078e00ff */
[C---:B------:R-:W-:Y:S01]  /*1300*/  LOP3.LUT R96, R95.reuse, 0x80, RZ, 0xc0, !PT ;  /* 0x000000805f607812 */ /* 0x040fe200078ec0ff */
[----:B------:R-:W-:Y:S01]  /*1310*/  IMAD R3, R6, -0x40, R3 ;  /* 0xffffffc006037824 */ /* 0x000fe200078e0203 */
[----:B------:R-:W-:Y:S01]  /*1320*/  UISETP.LT.AND UP0, UPT, UR43, 0x1, UPT ;  /* 0x000000012b00788c */ /* 0x000fe2000bf01270 */
[----:B---3--:R-:W-:Y:S01]  /*1330*/  SHF.L.U32 R0, R0, R93, RZ ;  /* 0x0000005d00007219 */ /* 0x008fe200000006ff */
[----:B------:R-:W-:Y:S01]  /*1340*/  ULDC UR4, c[0x0][0x284] ;  /* 0x0000a10000047ab9 */ /* 0x000fe20000000800 */
[----:B------:R-:W-:Y:S01]  /*1350*/  LOP3.LUT R88, R88, R11, RZ, 0xfc, !PT ;  /* 0x0000000b58587212 */ /* 0x000fe200078efcff */
[----:B------:R-:W-:Y:S01]  /*1360*/  USEL UR44, UR43, 0x1, UP0 ;  /* 0x000000012b2c7887 */ /* 0x000fe20008000000 */
[----:B------:R-:W-:Y:S01]  /*1370*/  SHF.L.U32 R93, R8, R93, RZ ;  /* 0x0000005d085d7219 */ /* 0x000fe200000006ff */
[----:B------:R-:W-:Y:S01]  /*1380*/  IMAD.SHL.U32 R95, R95, 0x2, RZ ;  /* 0x000000025f5f7824 */ /* 0x000fe200078e00ff */
[----:B------:R-:W-:Y:S01]  /*1390*/  LOP3.LUT R102, R18, 0x1, RZ, 0xfc, !PT ;  /* 0x0000000112667812 */ /* 0x000fe200078efcff */
[----:B------:R-:W-:Y:S01]  /*13a0*/  VIADD R99, R3, UR4 ;  /* 0x0000000403637c36 */ /* 0x000fe20008000000 */
[C---:B0-----:R-:W-:Y:S01]  /*13b0*/  SHF.L.U64.HI R92, R4.reuse, 0x3, R5 ;  /* 0x00000003045c7819 */ /* 0x041fe20000010205 */
[----:B--2---:R-:W-:Y:S01]  /*13c0*/  IMAD.SHL.U32 R91, R4, 0x8, RZ ;  /* 0x00000008045b7824 */ /* 0x004fe200078e00ff */
[----:B------:R-:W-:Y:S01]  /*13d0*/  SHF.R.U32.HI R96, RZ, 0x7, R96 ;  /* 0x00000007ff607819 */ /* 0x000fe20000011660 */
[----:B------:R-:W-:Y:S01]  /*13e0*/  IMAD.MOV.U32 R89, RZ, RZ, RZ ;  /* 0x000000ffff597224 */ /* 0x000fe200078e00ff */
[----:B------:R-:W-:Y:S01]  /*13f0*/  LOP3.LUT R98, RZ, R0, RZ, 0x33, !PT ;  /* 0x00000000ff627212 */ /* 0x000fe200078e33ff */
[----:B------:R-:W-:Y:S01]  /*1400*/  UIADD3 UR44, UR43, -UR44, URZ ;  /* 0x8000002c2b2c7290 */ /* 0x000fe2000fffe03f */
[----:B------:R-:W-:Y:S01]  /*1410*/  UMOV UR40, URZ ;  /* 0x0000003f00287c82 */ /* 0x000fe20008000000 */
[----:B-1----:R-:W-:Y:S01]  /*1420*/  VIADD R97, R97, 0xffffffff ;  /* 0xffffffff61617836 */ /* 0x002fe20000000000 */
[----:B------:R-:W-:-:S09]  /*1430*/  UMOV UR41, URZ ;  /* 0x0000003f00297c82 */ /* 0x000fd20008000000 */
.L_x_162:
[----:B0-----:R-:W0:Y:S01]  /*1440*/  SHFL.IDX PT, R0, R96, RZ, 0x1f ;  /* 0x00001fff60007589 */ /* 0x001e2200000e0000 */
[----:B-1----:R-:W1:Y:S01]  /*1450*/  S2UR UR7, SR_CgaCtaId ;  /* 0x00000000000779c3 */ /* 0x002e620000008800 */
[----:B------:R-:W-:Y:S01]  /*1460*/  UMOV UR6, 0x400 ;  /* 0x0000040000067882 */ /* 0x000fe20000000000 */
[----:B0-----:R-:W-:Y:S01]  /*1470*/  R2UR UR4, R0 ;  /* 0x00000000000472ca */ /* 0x001fe200000e0000 */
[----:B-1----:R-:W-:-:S12]  /*1480*/  ULEA UR6, UR7, UR6, 0x18 ;  /* 0x0000000607067291 */ /* 0x002fd8000f8ec03f */
[----:B------:R-:W-:-:S04]  /*1490*/  ULEA.HI UR5, UR4, UR4, URZ, 0x1 ;  /* 0x0000000404057291 */ /* 0x000fc8000f8f083f */
[----:B------:R-:W-:-:S04]  /*14a0*/  ULOP3.LUT UR5, UR5, 0x7fffe, URZ, 0xc0, !UPT ;  /* 0x0007fffe05057892 */ /* 0x000fc8000f8ec03f */
[----:B------:R-:W-:-:S03]  /*14b0*/  UIADD3 UR5, UR4, -UR5, URZ ;  /* 0x8000000504057290 */ /* 0x000fc6000fffe03f */
[----:B------:R-:W-:Y:S01]  /*14c0*/  ULDC UR4, c[0x0][0x28c] ;  /* 0x0000a30000047ab9 */ /* 0x000fe20000000800 */
[----:B------:R-:W-:Y:S01]  /*14d0*/  ULEA UR5, UR5, UR6, 0xd ;  /* 0x0000000605057291 */ /* 0x000fe2000f8e683f */
[----:B------:R-:W-:-:S03]  /*14e0*/  ISETP.LT.AND P0, PT, RZ, UR4, PT ;  /* 0x00000004ff007c0c */ /* 0x000fc6000bf01270 */
[----:B------:R-:W-:-:S04]  /*14f0*/  UIADD3 UR5, UR5, 0x100, URZ ;  /* 0x0000010005057890 */ /* 0x000fc8000fffe03f */
[----:B------:R-:W-:-:S04]  /*1500*/  USHF.R.U32.HI UR5, URZ, 0x4, UR5 ;  /* 0x000000043f057899 */ /* 0x000fc80008011605 */
[----:B------:R-:W-:-:S04]  /*1510*/  ULOP3.LUT UR5, UR5, 0x3fff, URZ, 0xc0, !UPT ;  /* 0x00003fff05057892 */ /* 0x000fc8000f8ec03f */
[----:B------:R-:W-:Y:S01]  /*1520*/  ULOP3.LUT UR45, UR5, 0x10000, URZ, 0xfc, !UPT ;  /* 0x00010000052d7892 */ /* 0x000fe2000f8efc3f */
[----:B--2345:R-:W-:Y:S11]  /*1530*/  @P0 BRA `(.L_x_17) ;  /* 0x0000000000400947 */ /* 0x03cff60003800000 */
[----:B------:R-:W-:Y:S01]  /*1540*/  MOV R0, 0x0 ;  /* 0x0000000000007802 */ /* 0x000fe20000000f00 */
[----:B------:R-:W-:Y:S01]  /*1550*/  ULDC.64 UR4, c[0x4][0x68] ;  /* 0x01001a0000047ab9 */ /* 0x000fe20000000a00 */
[----:B------:R-:W-:Y:S01]  /*1560*/  ULDC.64 UR6, c[0x4][0x8] ;  /* 0x0100020000067ab9 */ /* 0x000fe20000000a00 */
[----:B------:R-:W-:Y:S01]  /*1570*/  IMAD.U32 R4, RZ, RZ, UR4 ;  /* 0x00000004ff047e24 */ /* 0x000fe2000f8e00ff */
[----:B------:R0:W1:Y:S01]  /*1580*/  LDC.64 R14, c[0x4][R0] ;  /* 0x01000000000e7b82 */ /* 0x0000620000000a00 */
[----:B------:R-:W-:Y:S01]  /*1590*/  IMAD.U32 R5, RZ, RZ, UR5 ;  /* 0x00000005ff057e24 */ /* 0x000fe2000f8e00ff */
[----:B------:R-:W-:Y:S01]  /*15a0*/  ULDC.64 UR4, c[0x4][0x70] ;  /* 0x01001c0000047ab9 */ /* 0x000fe20000000a00 */
[----:B------:R-:W-:Y:S02]  /*15b0*/  IMAD.U32 R10, RZ, RZ, UR6 ;  /* 0x00000006ff0a7e24 */ /* 0x000fe4000f8e00ff */
[----:B------:R-:W-:Y:S02]  /*15c0*/  IMAD.U32 R6, RZ, RZ, UR4 ;  /* 0x00000004ff067e24 */ /* 0x000fe4000f8e00ff */
[----:B------:R-:W-:-:S02]  /*15d0*/  IMAD.U32 R7, RZ, RZ, UR5 ;  /* 0x00000005ff077e24 */ /* 0x000fc4000f8e00ff */
[----:B------:R-:W-:Y:S02]  /*15e0*/  IMAD.U32 R11, RZ, RZ, UR7 ;  /* 0x00000007ff0b7e24 */ /* 0x000fe4000f8e00ff */
[----:B------:R-:W-:Y:S02]  /*15f0*/  IMAD.MOV.U32 R8, RZ, RZ, 0x1e1 ;  /* 0x000001e1ff087424 */ /* 0x000fe400078e00ff */
[----:B------:R-:W-:Y:S02]  /*1600*/  IMAD.MOV.U32 R12, RZ, RZ, 0x1 ;  /* 0x00000001ff0c7424 */ /* 0x000fe400078e00ff */
[----:B0-----:R-:W-:-:S07]  /*1610*/  IMAD.MOV.U32 R13, RZ, RZ, RZ ;  /* 0x000000ffff0d7224 */ /* 0x001fce00078e00ff */
[----:B------:R-:W-:-:S07]  /*1620*/  LEPC R20, `(.L_x_17) ;  /* 0x000000001014794e */ /* 0x000fce0000000000 */
[----:B-1---5:R-:W-:Y:S05]  /*1630*/  CALL.ABS.NOINC R14 ;  /* 0x000000000e007343 */ /* 0x022fea0003c00000 */
.L_x_17:
[----:B------:R-:W-:-:S13]  /*1640*/  ISETP.NE.AND P0, PT, R102, 0x3, PT ;  /* 0x000000036600780c */ /* 0x000fda0003f05270 */
[----:B------:R-:W-:Y:S05]  /*1650*/  @!P0 BRA `(.L_x_18) ;  /* 0x0000000000048947 */ /* 0x000fea0003800000 */
[----:B------:R-:W-:Y:S01]  /*1660*/  BPT.TRAP 0x1 ;  /* 0x000000040000795c */ /* 0x000fe20000300000 */
.L_x_18:
[----:B------:R-:W0:Y:S01]  /*1670*/  S2UR UR5, SR_CgaCtaId ;  /* 0x00000000000579c3 */ /* 0x000e220000008800 */
[----:B------:R-:W-:Y:S01]  /*1680*/  UMOV UR4, 0x400 ;  /* 0x0000040000047882 */ /* 0x000fe20000000000 */
[----:B------:R-:W-:Y:S02]  /*1690*/  IMAD.U32 R0, RZ, RZ, UR40 ;  /* 0x00000028ff007e24 */ /* 0x000fe4000f8e00ff */
[----:B------:R-:W-:-:S03]  /*16a0*/  IMAD.U32 R3, RZ, RZ, UR41 ;  /* 0x00000029ff037e24 */ /* 0x000fc6000f8e00ff */
[----:B------:R-:W-:Y:S01]  /*16b0*/  SHF.L.U32 R0, R0, 0x1f, RZ ;  /* 0x0000001f00007819 */ /* 0x000fe200000006ff */
[----:B0-----:R-:W-:-:S06]  /*16c0*/  ULEA UR4, UR5, UR4, 0x18 ;  /* 0x0000000405047291 */ /* 0x001fcc000f8ec03f */
[----:B------:R-:W-:-:S04]  /*16d0*/  IMAD.U32 R6, RZ, RZ, UR4 ;  /* 0x00000004ff067e24 */ /* 0x000fc8000f8e00ff */
[----:B------:R-:W-:-:S04]  /*16e0*/  IMAD R3, R3, 0x8, R6 ;  /* 0x0000000803037824 */ /* 0x000fc800078e0206 */
[----:B------:R0:W1:Y:S01]  /*16f0*/  SYNCS.PHASECHK.TRANS64.TRYWAIT P1, [R3+URZ], R0 ;  /* 0x00000000030075a7 */ /* 0x000062000802017f */
[----:B------:R-:W-:Y:S05]  /*1700*/  @!P0 BRA `(.L_x_19) ;  /* 0x0000000000048947 */ /* 0x000fea0003800000 */
[----:B------:R-:W-:Y:S01]  /*1710*/  BPT.TRAP 0x1 ;  /* 0x000000040000795c */ /* 0x000fe20000300000 */
.L_x_19:
[----:B------:R-:W-:-:S05]  /*1720*/  IMAD.U32 R4, RZ, RZ, UR44 ;  /* 0x0000002cff047e24 */ /* 0x000fca000f8e00ff */
[----:B------:R-:W-:Y:S01]  /*1730*/  ISETP.GE.AND P2, PT, R4, 0x1, PT ;  /* 0x000000010400780c */ /* 0x000fe20003f46270 */
[----:B-1----:R-:W-:-:S12]  /*1740*/  @P1 BRA `(.L_x_20) ;  /* 0x0000000000081947 */ /* 0x002fd80003800000 */
[----:B------:R-:W1:Y:S02]  /*1750*/  SYNCS.PHASECHK.TRANS64.TRYWAIT P1, [R3+URZ], R0 ;  /* 0x00000000030075a7 */ /* 0x000e64000802017f */
[----:B-1----:R-:W-:Y:S05]  /*1760*/  @!P1 BRA `(.L_x_21) ;  /* 0x00000064008c9947 */ /* 0x002fea0003800000 */
.L_x_20:
[----:B------:R-:W-:Y:S05]  /*1770*/  WARPSYNC.ALL ;  /* 0x0000000000007948 */ /* 0x000fea0003800000 */
[----:B------:R-:W-:Y:S01]  /*1780*/  R2UR UR4, R6 ;  /* 0x00000000060472ca */ /* 0x000fe200000e0000 */
[----:B------:R-:W-:Y:S01]  /*1790*/  ULEA UR5, UR41, UR45, 0xa ;  /* 0x0000002d29057291 */ /* 0x000fe2000f8e503f */
[----:B------:R-:W-:Y:S01]  /*17a0*/  WARPGROUP.ARRIVE ;  /* 0x00000000000079c5 */ /* 0x000fe20000000000 */
[----:B------:R-:W-:Y:S01]  /*17b0*/  UMOV UR9, 0x40000040 ;  /* 0x4000004000097882 */ /* 0x000fe20000000000 */
[----:B------:R-:W-:-:S04]  /*17c0*/  UMOV UR11, 0x40000040 ;  /* 0x40000040000b7882 */ /* 0x000fc80000000000 */
[----:B------:R-:W-:-:S05]  /*17d0*/  UMOV UR8, UR5 ;  /* 0x0000000500087c82 */ /* 0x000fca0008000000 */
[----:B------:R-:W-:-:S04]  /*17e0*/  UIADD3 UR4, UR4, 0x8100, URZ ;  /* 0x0000810004047890 */ /* 0x000fc8000fffe03f */
[----:B------:R-:W-:-:S04]  /*17f0*/  USHF.R.U32.HI UR4, URZ, 0x4, UR4 ;  /* 0x000000043f047899 */ /* 0x000fc80008011604 */
[----:B------:R-:W-:-:S04]  /*1800*/  ULOP3.LUT UR4, UR4, 0x3fff, URZ, 0xc0, !UPT ;  /* 0x00003fff04047892 */ /* 0x000fc8000f8ec03f */
[----:B------:R-:W-:-:S04]  /*1810*/  ULOP3.LUT UR4, UR4, 0x2000000, URZ, 0xfc, !UPT ;  /* 0x0200000004047892 */ /* 0x000fc8000f8efc3f */
[----:B------:R-:W-:-:S07]  /*1820*/  ULEA UR6, UR41, UR4, 0xa ;  /* 0x0000000429067291 */ /* 0x000fce000f8e503f */
[----:B------:R-:W-:Y:S02]  /*1830*/  UMOV UR10, UR6 ;  /* 0x00000006000a7c82 */ /* 0x000fe40008000000 */
[----:B------:R-:W-:Y:S01]  /*1840*/  HGMMA.64x128x16.F32 R24, gdesc[UR8].tnspB, RZ, !UPT, gsb0 ;  /* 0x41e00000081879f0 */ /* 0x000fe2000c0008ff */
[----:B------:R-:W-:Y:S02]  /*1850*/  UIADD3 UR8, UR5, 0x2, URZ ;  /* 0x0000000205087890 */ /* 0x000fe4000fffe03f */
[----:B------:R-:W-:Y:S01]  /*1860*/  UIADD3 UR10, UR6, 0x80, URZ ;  /* 0x00000080060a7890 */ /* 0x000fe2000fffe03f */
[----:B------:R-:W-:Y:S01]  /*1870*/  UMOV UR9, 0x40000040 ;  /* 0x4000004000097882 */ /* 0x000fe20000000000 */
[----:B------:R-:W-:Y:S01]  /*1880*/  UMOV UR11, 0x40000040 ;  /* 0x40000040000b7882 */ /* 0x000fe20000000000 */
[----:B------:R-:W-:Y:S02]  /*1890*/  WARPGROUP.DEPBAR.LE gsb0, 0x0 ;  /* 0x00008000000079c5 */ /* 0x000fe40000010000 */
[----:B------:R-:W-:-:S06]  /*18a0*/  WARPGROUP.ARRIVE ;  /* 0x00000000000079c5 */ /* 0x000fcc0000000000 */
[----:B------:R-:W-:Y:S01]  /*18b0*/  HGMMA.64x128x16.F32 R24, gdesc[UR8].tnspB, R24, gsb0 ;  /* 0x41e00000081879f0 */ /* 0x000fe20008000818 */
        /* <DEDUP_REMOVED lines=13> */
[----:B------:R-:W-:Y:S03]  /*1990*/  HGMMA.64x128x16.F32 R24, gdesc[UR8].tnspB, R24, gsb0 ;  /* 0x41e00000081879f0 */ /* 0x000fe60008000818 */
[----:B------:R-:W-:Y:S02]  /*19a0*/  WARPGROUP.DEPBAR.LE gsb0, 0x0 ;  /* 0x00008000000079c5 */ /* 0x000fe40000010000 */
[----:B------:R-:W-:Y:S05]  /*19b0*/  @!P2 BRA `(.L_x_22) ;  /* 0x000000040028a947 */ /* 0x000fea0003800000 */
[----:B------:R-:W-:Y:S01]  /*19c0*/  UIADD3 UR5, UR41, 0x1, URZ ;  /* 0x0000000129057890 */ /* 0x000fe2000fffe03f */
[----:B01----:R-:W-:Y:S02]  /*19d0*/  IMAD.U32 R0, RZ, RZ, UR44 ;  /* 0x0000002cff007e24 */ /* 0x003fe4000f8e00ff */
[----:B------:R-:W-:Y:S01]  /*19e0*/  IMAD.U32 R3, RZ, RZ, UR41 ;  /* 0x00000029ff037e24 */ /* 0x000fe2000f8e00ff */
[----:B------:R-:W-:-:S04]  /*19f0*/  UISETP.NE.AND UP0, UPT, UR5, 0x2, UPT ;  /* 0x000000020500788c */ /* 0x000fc8000bf05270 */
[----:B------:R-:W-:Y:S02]  /*1a00*/  USEL UR6, URZ, 0x1, UP0 ;  /* 0x000000013f067887 */ /* 0x000fe40008000000 */
[----:B------:R-:W-:Y:S02]  /*1a10*/  USEL UR5, UR5, URZ, UP0 ;  /* 0x0000003f05057287 */ /* 0x000fe40008000000 */
[----:B------:R-:W-:-:S06]  /*1a20*/  ULOP3.LUT UR6, UR40, UR6, URZ, 0x3c, !UPT ;  /* 0x0000000628067292 */ /* 0x000fcc000f8e3c3f */
[----:B------:R-:W-:-:S07]  /*1a30*/  IMAD.U32 R7, RZ, RZ, UR6 ;  /* 0x00000006ff077e24 */ /* 0x000fce000f8e00ff */
.L_x_29:
[----:B------:R-:W-:Y:S05]  /*1a40*/  @!P0 BRA `(.L_x_23) ;  /* 0x0000000000048947 */ /* 0x000fea0003800000 */
[----:B------:R-:W-:Y:S01]  /*1a50*/  BPT.TRAP 0x1 ;  /* 0x000000040000795c */ /* 0x000fe20000300000 */
.L_x_23:
[----:B------:R-:W0:Y:S01]  /*1a60*/  S2UR UR7, SR_CgaCtaId ;  /* 0x00000000000779c3 */ /* 0x000e220000008800 */
[----:B------:R-:W-:Y:S01]  /*1a70*/  UMOV UR6, 0x400 ;  /* 0x0000040000067882 */ /* 0x000fe20000000000 */
[----:B------:R-:W-:Y:S01]  /*1a80*/  IMAD.U32 R5, RZ, RZ, UR5 ;  /* 0x00000005ff057e24 */ /* 0x000fe2000f8e00ff */
[----:B------:R-:W-:Y:S01]  /*1a90*/  SHF.L.U32 R4, R7, 0x1f, RZ ;  /* 0x0000001f07047819 */ /* 0x000fe200000006ff */
[----:B0-----:R-:W-:-:S06]  /*1aa0*/  ULEA UR6, UR7, UR6, 0x18 ;  /* 0x0000000607067291 */ /* 0x001fcc000f8ec03f */
[----:B------:R-:W-:-:S04]  /*1ab0*/  IMAD.U32 R6, RZ, RZ, UR6 ;  /* 0x00000006ff067e24 */ /* 0x000fc8000f8e00ff */
[----:B------:R-:W-:-:S04]  /*1ac0*/  IMAD R5, R5, 0x8, R6 ;  /* 0x0000000805057824 */ /* 0x000fc800078e0206 */
[----:B------:R0:W1:Y:S01]  /*1ad0*/  SYNCS.PHASECHK.TRANS64.TRYWAIT P1, [R5+URZ], R4 ;  /* 0x00000004050075a7 */ /* 0x000062000802017f */
[----:B------:R-:W-:Y:S05]  /*1ae0*/  @!P0 BRA `(.L_x_24) ;  /* 0x0000000000048947 */ /* 0x000fea0003800000 */
[----:B------:R-:W-:Y:S01]  /*1af0*/  BPT.TRAP 0x1 ;  /* 0x000000040000795c */ /* 0x000fe20000300000 */
.L_x_24:
[----:B-1----:R-:W-:Y:S05]  /*1b00*/  @P1 BRA `(.L_x_25) ;  /* 0x0000000000081947 */ /* 0x002fea0003800000 */
[----:B------:R-:W1:Y:S02]  /*1b10*/  SYNCS.PHASECHK.TRANS64.TRYWAIT P1, [R5+URZ], R4 ;  /* 0x00000004050075a7 */ /* 0x000e64000802017f */
[----:B-1----:R-:W-:Y:S05]  /*1b20*/  @!P1 BRA `(.L_x_26) ;  /* 0x0000006000b09947 */ /* 0x002fea0003800000 */
.L_x_25:
[----:B------:R-:W-:Y:S01]  /*1b30*/  ULEA UR6, UR5, UR45, 0xa ;  /* 0x0000002d05067291 */ /* 0x000fe2000f8e503f */
[----:B------:R-:W-:Y:S01]  /*1b40*/  WARPGROUP.ARRIVE ;  /* 0x00000000000079c5 */ /* 0x000fe20000000000 */
[----:B------:R-:W-:Y:S01]  /*1b50*/  ULEA UR7, UR5, UR4, 0xa ;  /* 0x0000000405077291 */ /* 0x000fe2000f8e503f */
[----:B------:R-:W-:Y:S01]  /*1b60*/  UMOV UR9, 0x40000040 ;  /* 0x4000004000097882 */ /* 0x000fe20000000000 */
[----:B------:R-:W-:-:S03]  /*1b70*/  UMOV UR11, 0x40000040 ;  /* 0x40000040000b7882 */ /* 0x000fc60000000000 */
[----:B------:R-:W-:Y:S02]  /*1b80*/  UMOV UR8, UR6 ;  /* 0x0000000600087c82 */ /* 0x000fe40008000000 */
[----:B------:R-:W-:Y:S02]  /*1b90*/  UMOV UR10, UR7 ;  /* 0x00000007000a7c82 */ /* 0x000fe40008000000 */
[----:B------:R-:W-:Y:S01]  /*1ba0*/  HGMMA.64x128x16.F32 R24, gdesc[UR8].tnspB, R24, gsb0 ;  /* 0x41e00000081879f0 */ /* 0x000fe20008000818 */
[----:B------:R-:W-:Y:S02]  /*1bb0*/  UIADD3 UR8, UR6, 0x2, URZ ;  /* 0x0000000206087890 */ /* 0x000fe4000fffe03f */
[----:B------:R-:W-:Y:S01]  /*1bc0*/  UIADD3 UR10, UR7, 0x80, URZ ;  /* 0x00000080070a7890 */ /* 0x000fe2000fffe03f */
[----:B------:R-:W-:Y:S01]  /*1bd0*/  UMOV UR9, 0x40000040 ;  /* 0x4000004000097882 */ /* 0x000fe20000000000 */
[----:B------:R-:W-:Y:S01]  /*1be0*/  UMOV UR11, 0x40000040 ;  /* 0x40000040000b7882 */ /* 0x000fe20000000000 */
[----:B------:R-:W-:-:S02]  /*1bf0*/  WARPGROUP.DEPBAR.LE gsb0, 0x0 ;  /* 0x00008000000079c5 */ /* 0x000fc40000010000 */
        /* <DEDUP_REMOVED lines=18> */
[----:B------:R-:W-:Y:S01]  /*1d20*/  BPT.TRAP 0x1 ;  /* 0x000000040000795c */ /* 0x000fe20000300000 */
.L_x_27:
[----:B------:R-:W-:-:S13]  /*1d30*/  ISETP.NE.AND P1, PT, R22, RZ, PT ;  /* 0x000000ff1600720c */ /* 0x000fda0003f25270 */
[----:B01----:R-:W-:-:S04]  /*1d40*/  @P1 IMAD R4, R3, 0x8, R6 ;  /* 0x0000000803041824 */ /* 0x003fc800078e0206 */
[----:B------:R-:W-:-:S05]  /*1d50*/  @P1 VIADD R4, R4, 0x10 ;  /* 0x0000001004041836 */ /* 0x000fca0000000000 */
[----:B------:R-:W-:-:S04]  /*1d60*/  @P1 PRMT R4, R19, 0x654, R4 ;  /* 0x0000065413041816 */ /* 0x000fc80000000004 */
[----:B------:R0:W-:Y:S01]  /*1d70*/  @P1 SYNCS.ARRIVE.TRANS64.RED.A1T0 RZ, [R4+URZ], RZ ;  /* 0x000000ff04ff19a7 */ /* 0x0001e2000810043f */
[----:B------:R-:W-:-:S13]  /*1d80*/  ISETP.GT.U32.AND P1, PT, R18, 0x1, PT ;  /* 0x000000011200780c */ /* 0x000fda0003f24070 */
[----:B0-----:R-:W-:Y:S05]  /*1d90*/  @P1 BRA `(.L_x_28) ;  /* 0x0000000000041947 */ /* 0x001fea0003800000 */
[----:B------:R-:W-:Y:S01]  /*1da0*/  BPT.TRAP 0x1 ;  /* 0x000000040000795c */ /* 0x000fe20000300000 */
.L_x_28:
[----:B------:R-:W-:Y:S01]  /*1db0*/  UIADD3 UR5, UR5, 0x1, URZ ;  /* 0x0000000105057890 */ /* 0x000fe2000fffe03f */
[C---:B------:R-:W-:Y:S01]  /*1dc0*/  ISETP.GT.AND P2, PT, R0.reuse, 0x1, PT ;  /* 0x000000010000780c */ /* 0x040fe20003f44270 */
[----:B------:R-:W-:Y:S02]  /*1dd0*/  VIADD R3, R3, 0x1 ;  /* 0x0000000103037836 */ /* 0x000fe40000000000 */
[----:B------:R-:W-:Y:S01]  /*1de0*/  UISETP.NE.AND UP0, UPT, UR5, 0x2, UPT ;  /* 0x000000020500788c */ /* 0x000fe2000bf05270 */
[----:B------:R-:W-:Y:S02]  /*1df0*/  VIADD R0, R0, 0xffffffff ;  /* 0xffffffff00007836 */ /* 0x000fe40000000000 */
[C---:B------:R-:W-:Y:S01]  /*1e00*/  ISETP.NE.AND P1, PT, R3.reuse, 0x2, PT ;  /* 0x000000020300780c */ /* 0x040fe20003f25270 */
[----:B------:R-:W-:Y:S02]  /*1e10*/  USEL UR6, URZ, 0x1, UP0 ;  /* 0x000000013f067887 */ /* 0x000fe40008000000 */
[----:B------:R-:W-:Y:S01]  /*1e20*/  USEL UR5, UR5, URZ, UP0 ;  /* 0x0000003f05057287 */ /* 0x000fe20008000000 */
[----:B------:R-:W-:-:S03]  /*1e30*/  SEL R3, R3, RZ, P1 ;  /* 0x000000ff03037207 */ /* 0x000fc60000800000 */
[----:B------:R-:W-:Y:S01]  /*1e40*/  LOP3.LUT R7, R7, UR6, RZ, 0x3c, !PT ;  /* 0x0000000607077c12 */ /* 0x000fe2000f8e3cff */
[----:B------:R-:W-:Y:S07]  /*1e50*/  @P2 BRA `(.L_x_29) ;  /* 0xfffffff800f82947 */ /* 0x000fee000383ffff */
.L_x_22:
[----:B01----:R-:W0:Y:S02]  /*1e60*/  LDC R0, c[0x0][0x28c] ;  /* 0x0000a300ff007b82 */ /* 0x003e240000000800 */
[----:B0-----:R-:W-:-:S13]  /*1e70*/  ISETP.GE.AND P1, PT, R0, 0x1, PT ;  /* 0x000000010000780c */ /* 0x001fda0003f26270 */
[----:B------:R-:W-:Y:S05]  /*1e80*/  @!P1 BRA `(.L_x_30) ;  /* 0x0000000000389947 */ /* 0x000fea0003800000 */
[----:B------:R-:W-:Y:S05]  /*1e90*/  @!P0 BRA `(.L_x_31) ;  /* 0x0000000000048947 */ /* 0x000fea0003800000 */
[----:B------:R-:W-:Y:S01]  /*1ea0*/  BPT.TRAP 0x1 ;  /* 0x000000040000795c */ /* 0x000fe20000300000 */
.L_x_31:
[----:B------:R-:W-:-:S13]  /*1eb0*/  ISETP.NE.AND P0, PT, R22, RZ, PT ;  /* 0x000000ff1600720c */ /* 0x000fda0003f05270 */
[----:B------:R-:W-:-:S05]  /*1ec0*/  VOTEU.ANY UP0, P0 ;  /* 0x00000000003f7886 */ /* 0x000fca0000000100 */
[----:B------:R-:W-:-:S06]  /*1ed0*/  @UP0 UIADD3 UR4, UR44, UR41, URZ ;  /* 0x000000292c040290 */ /* 0x000fcc000fffe03f */
[----:B------:R-:W-:-:S04]  /*1ee0*/  IMAD.U32 R0, RZ, RZ, UR4 ;  /* 0x00000004ff007e24 */ /* 0x000fc8000f8e00ff */
[----:B------:R-:W-:-:S05]  /*1ef0*/  @P0 IMAD.SHL.U32 R0, R0, 0x8, RZ ;  /* 0x0000000800000824 */ /* 0x000fca00078e00ff */
[----:B------:R-:W-:-:S04]  /*1f00*/  @P0 LOP3.LUT R0, R0, 0x8, RZ, 0xc0, !PT ;  /* 0x0000000800000812 */ /* 0x000fc800078ec0ff */
[----:B------:R-:W-:-:S04]  /*1f10*/  @P0 IADD3 R0, R6, 0x10, R0 ;  /* 0x0000001006000810 */ /* 0x000fc80007ffe000 */
[----:B------:R-:W-:-:S04]  /*1f20*/  @P0 PRMT R0, R19, 0x654, R0 ;  /* 0x0000065413000816 */ /* 0x000fc80000000000 */
[----:B------:R0:W-:Y:S01]  /*1f30*/  @P0 SYNCS.ARRIVE.TRANS64.RED.A1T0 RZ, [R0+URZ], RZ ;  /* 0x000000ff00ff09a7 */ /* 0x0001e2000810043f */
[----:B------:R-:W-:-:S13]  /*1f40*/  ISETP.GT.U32.AND P0, PT, R18, 0x1, PT ;  /* 0x000000011200780c */ /* 0x000fda0003f04070 */
[----:B0-----:R-:W-:Y:S05]  /*1f50*/  @P0 BRA `(.L_x_30) ;  /* 0x0000000000040947 */ /* 0x001fea0003800000 */
[----:B------:R-:W-:Y:S01]  /*1f60*/  BPT.TRAP 0x1 ;  /* 0x000000040000795c */ /* 0x000fe20000300000 */
.L_x_30:
[----:B------:R-:W-:Y:S01]  /*1f70*/  IMAD.SHL.U32 R100, R100, 0x80, RZ ;  /* 0x0000008064647824 */ /* 0x000fe200078e00ff */
[----:B------:R-:W-:Y:S01]  /*1f80*/  ULDC UR6, c[0x0][0x288] ;  /* 0x0000a20000067ab9 */ /* 0x000fe20000000800 */
[----:B------:R-:W-:Y:S01]  /*1f90*/  SHF.R.S32.HI R11, RZ, 0x1f, R101 ;  /* 0x0000001fff0b7819 */ /* 0x000fe20000011465 */
[C---:B------:R-:W-:Y:S01]  /*1fa0*/  IMAD.SHL.U32 R6, R103.reuse, 0x80, RZ ;  /* 0x0000008067067824 */ /* 0x040fe200078e00ff */
[----:B------:R-:W-:Y:S01]  /*1fb0*/  ULDC.64 UR4, c[0x0][0x5d0] ;  /* 0x0001740000047ab9 */ /* 0x000fe20000000a00 */
[C---:B------:R-:W-:Y:S01]  /*1fc0*/  LOP3.LUT R8, R100.reuse, 0x6, R95, 0xf8, !PT ;  /* 0x0000000664087812 */ /* 0x040fe200078ef85f */
[----:B------:R-:W-:Y:S01]  /*1fd0*/  IMAD.WIDE R104, R103, 0x80, R88 ;  /* 0x0000008067687825 */ /* 0x000fe200078e0258 */
[----:B------:R-:W-:Y:S01]  /*1fe0*/  ISETP.GE.AND P0, PT, R100, UR6, PT ;  /* 0x0000000664007c0c */ /* 0x000fe2000bf06270 */
[----:B------:R-:W-:Y:S01]  /*1ff0*/  ULDC UR6, c[0x0][0x284] ;  /* 0x0000a10000067ab9 */ /* 0x000fe20000000800 */
[----:B------:R-:W-:Y:S01]  /*2000*/  SHF.R.S32.HI R9, RZ, 0x1f, R8 ;  /* 0x0000001fff097819 */ /* 0x000fe20000011408 */
[----:B------:R-:W-:Y:S01]  /*2010*/  IMAD R0, R11, UR4, RZ ;  /* 0x000000040b007c24 */ /* 0x000fe2000f8e02ff */
[----:B------:R-:W-:-:S03]  /*2020*/  ISETP.GE.OR P0, PT, R6, UR6, P0 ;  /* 0x0000000606007c0c */ /* 0x000fc60008706670 */
[C---:B------:R-:W-:Y:S02]  /*2030*/  IMAD R3, R101.reuse, UR5, R0 ;  /* 0x0000000565037c24 */ /* 0x040fe4000f8e0200 */
[----:B------:R-:W-:Y:S01]  /*2040*/  IMAD.WIDE.U32 R4, R101, UR4, R8 ;  /* 0x0000000465047c25 */ /* 0x000fe2000f8e0008 */
[----:B------:R-:W-:-:S03]  /*2050*/  ULDC.64 UR4, c[0x0][0x5c8] ;  /* 0x0001720000047ab9 */ /* 0x000fc60000000a00 */
[----:B------:R-:W-:Y:S02]  /*2060*/  IMAD R7, R105, UR4, RZ ;  /* 0x0000000469077c24 */ /* 0x000fe4000f8e02ff */
[----:B------:R-:W-:Y:S02]  /*2070*/  IMAD.IADD R5, R5, 0x1, R3 ;  /* 0x0000000105057824 */ /* 0x000fe400078e0203 */
[C---:B------:R-:W-:Y:S02]  /*2080*/  IMAD R7, R104.reuse, UR5, R7 ;  /* 0x0000000568077c24 */ /* 0x040fe4000f8e0207 */
[----:B------:R-:W-:-:S04]  /*2090*/  IMAD.WIDE.U32 R106, R104, UR4, R4 ;  /* 0x00000004686a7c25 */ /* 0x000fc8000f8e0004 */
[----:B------:R-:W-:Y:S01]  /*20a0*/  IMAD.MOV.U32 R0, RZ, RZ, -0x1 ;  /* 0xffffffffff007424 */ /* 0x000fe200078e00ff */
[----:B------:R-:W-:Y:S06]  /*20b0*/  @P0 BRA `(.L_x_32) ;  /* 0x00000040001c0947 */ /* 0x000fec0003800000 */
[----:B-----5:R-:W-:Y:S01]  /*20c0*/  FSETP.NEU.AND P0, PT, R90, RZ, PT ;  /* 0x000000ff5a00720b */ /* 0x020fe20003f0d000 */
[----:B------:R-:W-:Y:S01]  /*20d0*/  IMAD.IADD R4, R94, 0x1, -R100 ;  /* 0x000000015e047824 */ /* 0x000fe200078e0a64 */
[----:B------:R-:W-:Y:S01]  /*20e0*/  BSSY B0, `(.L_x_32) ;  /* 0x0000404000007945 */ /* 0x000fe20003800000 */
[----:B------:R-:W-:Y:S02]  /*20f0*/  IMAD.IADD R3, R99, 0x1, -R6 ;  /* 0x0000000163037824 */ /* 0x000fe400078e0a06 */
[----:B------:R-:W-:Y:S01]  /*2100*/  IMAD.IADD R103, R107, 0x1, R7 ;  /* 0x000000016b677824 */ /* 0x000fe200078e0207 */
[----:B------:R-:W-:-:S04]  /*2110*/  ISETP.GT.AND P2, PT, R4, RZ, PT ;  /* 0x000000ff0400720c */ /* 0x000fc80003f44270 */
[----:B------:R-:W-:-:S03]  /*2120*/  ISETP.GT.AND P1, PT, R3, RZ, P2 ;  /* 0x000000ff0300720c */ /* 0x000fc60001724270 */
[----:B------:R-:W-:Y:S10]  /*2130*/  @!P0 BRA `(.L_x_33) ;  /* 0x0000002c00288947 */ /* 0x000ff40003800000 */
[----:B------:R-:W0:Y:S01]  /*2140*/  LDC.64 R110, c[0x0][0x5b8] ;  /* 0x00016e00ff6e7b82 */ /* 0x000e220000000a00 */
[----:B------:R-:W-:-:S07]  /*2150*/  ULDC.64 UR4, c[0x0][0x5c0] ;  /* 0x0001700000047ab9 */ /* 0x000fce0000000a00 */
[----:B------:R-:W1:Y:S08]  /*2160*/  LDC.64 R112, c[0x0][0x5b0] ;  /* 0x00016c00ff707b82 */ /* 0x000e700000000a00 */
[----:B------:R-:W2:Y:S01]  /*2170*/  LDC.64 R114, c[0x0][0x5a8] ;  /* 0x00016a00ff727b82 */ /* 0x000ea20000000a00 */
[-C--:B0-----:R-:W-:Y:S02]  /*2180*/  IMAD R6, R11, R110.reuse, RZ ;  /* 0x0000006e0b067224 */ /* 0x081fe400078e02ff */
[----:B------:R-:W-:-:S04]  /*2190*/  IMAD.WIDE.U32 R108, R101, R110, R8 ;  /* 0x0000006e656c7225 */ /* 0x000fc800078e0008 */
[----:B------:R-:W-:Y:S02]  /*21a0*/  IMAD R107, R101, R111, R6 ;  /* 0x0000006f656b7224 */ /* 0x000fe400078e0206 */
[-C--:B-1----:R-:W-:Y:S02]  /*21b0*/  IMAD R5, R105, R112.reuse, RZ ;  /* 0x0000007069057224 */ /* 0x082fe400078e02ff */
[----:B------:R-:W-:Y:S02]  /*21c0*/  IMAD.IADD R13, R109, 0x1, R107 ;  /* 0x000000016d0d7824 */ /* 0x000fe400078e026b */
[----:B------:R-:W-:Y:S02]  /*21d0*/  IMAD.MOV.U32 R12, RZ, RZ, R108 ;  /* 0x000000ffff0c7224 */ /* 0x000fe400078e006c */
[C---:B------:R-:W-:Y:S02]  /*21e0*/  IMAD R111, R104.reuse, R113, R5 ;  /* 0x00000071686f7224 */ /* 0x040fe400078e0205 */
[----:B------:R-:W-:-:S04]  /*21f0*/  IMAD.WIDE.U32 R6, R104, R112, R12 ;  /* 0x0000007068067225 */ /* 0x000fc800078e000c */
[----:B------:R-:W-:Y:S01]  /*2200*/  IMAD.IADD R5, R7, 0x1, R111 ;  /* 0x0000000107057824 */ /* 0x000fe200078e026f */
[----:B--2---:R-:W-:-:S04]  /*2210*/  LEA R14, P0, R6, R114, 0x1 ;  /* 0x00000072060e7211 */ /* 0x004fc800078008ff */
[----:B------:R-:W-:-:S05]  /*2220*/  LEA.HI.X R15, R6, R115, R5, 0x1, P0 ;  /* 0x00000073060f7211 */ /* 0x000fca00000f0c05 */
[----:B------:R0:W2:Y:S01]  /*2230*/  @P1 LDG.E.LTC128B.U16 R5, desc[UR38][R14.64] ;  /* 0x000000260e051981 */ /* 0x0000a2000c1e1520 */
[----:B------:R-:W-:Y:S01]  /*2240*/  LEA R10, P0, R106, UR4, 0x1 ;  /* 0x000000046a0a7c11 */ /* 0x000fe2000f8008ff */
[----:B------:R-:W-:Y:S01]  /*2250*/  IMAD.WIDE.U32 R6, R104, R112, R8 ;  /* 0x0000007068067225 */ /* 0x000fe200078e0008 */
[----:B------:R-:W-:Y:S03]  /*2260*/  BSSY B1, `(.L_x_34) ;  /* 0x0000012000017945 */ /* 0x000fe60003800000 */
[----:B------:R-:W-:Y:S02]  /*2270*/  IMAD.IADD R7, R111, 0x1, R7 ;  /* 0x000000016f077824 */ /* 0x000fe400078e0207 */
[----:B------:R-:W-:Y:S01]  /*2280*/  IMAD.WIDE.U32 R20, R101, R110, R6 ;  /* 0x0000006e65147225 */ /* 0x000fe200078e0006 */
[----:B0-----:R-:W-:-:S03]  /*2290*/  SHF.L.U64.HI R15, R112, 0x3, R113 ;  /* 0x00000003700f7819 */ /* 0x001fc60000010271 */
[----:B------:R-:W-:Y:S01]  /*22a0*/  IMAD.IADD R7, R107, 0x1, R21 ;  /* 0x000000016b077824 */ /* 0x000fe200078e0215 */
[----:B------:R-:W-:Y:S01]  /*22b0*/  LEA R6, P4, R20, R114, 0x1 ;  /* 0x0000007214067211 */ /* 0x000fe200078808ff */
[----:B------:R-:W-:-:S03]  /*22c0*/  IMAD.SHL.U32 R14, R112, 0x8, RZ ;  /* 0x00000008700e7824 */ /* 0x000fc600078e00ff */
[----:B------:R-:W-:Y:S01]  /*22d0*/  LEA.HI.X R7, R20, R115, R7, 0x1, P4 ;  /* 0x0000007314077211 */ /* 0x000fe200020f0c07 */
[----:B--2---:R-:W-:-:S05]  /*22e0*/  HADD2.F32 R11, -RZ, R5.H0_H0 ;  /* 0x20000005ff0b7230 */ /* 0x004fca0000004100 */
[----:B------:R-:W-:-:S04]  /*22f0*/  FMUL R11, R11, R90 ;  /* 0x0000005a0b0b7220 */ /* 0x000fc80000400000 */
[----:B------:R-:W-:Y:S01]  /*2300*/  FFMA R24, R24, R23, R11 ;  /* 0x0000001718187223 */ /* 0x000fe2000000000b */
[----:B------:R-:W-:Y:S02]  /*2310*/  LEA.HI.X R11, R106, UR5, R103, 0x1, P0 ;  /* 0x000000056a0b7c11 */ /* 0x000fe400080f0c67 */
[----:B------:R-:W-:Y:S02]  /*2320*/  ISETP.GT.AND P0, PT, R4, 0x1, PT ;  /* 0x000000010400780c */ /* 0x000fe40003f04270 */
[----:B------:R-:W-:Y:S02]  /*2330*/  F2FP.F16.F32.PACK_AB R24, RZ, R24 ;  /* 0x00000018ff18723e */ /* 0x000fe400000000ff */
[----:B------:R-:W-:-:S03]  /*2340*/  ISETP.GT.AND P3, PT, R3, RZ, P0 ;  /* 0x000000ff0300720c */ /* 0x000fc60000764270 */
[----:B------:R0:W-:Y:S10]  /*2350*/  @P1 STG.E.U16 desc[UR38][R10.64], R24 ;  /* 0x000000180a001986 */ /* 0x0001f4000c101526 */
[----:B------:R-:W-:Y:S05]  /*2360*/  @!P3 BRA `(.L_x_35) ;  /* 0x000000000004b947 */ /* 0x000fea0003800000 */
[----:B------:R1:W5:Y:S02]  /*2370*/  LDG.E.LTC128B.U16 R5, desc[UR38][R6.64+0x2] ;  /* 0x0000022606057981 */ /* 0x000364000c1e1520 */
.L_x_35:
[----:B------:R-:W-:Y:S05]  /*2380*/  BSYNC B1 ;  /* 0x0000000000017941 */ /* 0x000fea0003800000 */
.L_x_34:
[----:B-----5:R-:W-:Y:S01]  /*2390*/  HADD2.F32 R103, -RZ, R5.H0_H0 ;  /* 0x20000005ff677230 */ /* 0x020fe20000004100 */
[----:B------:R-:W-:Y:S01]  /*23a0*/  ISETP.GT.AND P2, PT, R3, 0x8, P2 ;  /* 0x000000080300780c */ /* 0x000fe20001744270 */
[----:B------:R-:W-:Y:S01]  /*23b0*/  IMAD.WIDE.U32 R20, R104, R112, R14 ;  /* 0x0000007068147225 */ /* 0x000fe200078e000e */
[----:B0-----:R-:W-:-:S03]  /*23c0*/  PRMT R24, R5, 0x7610, R24 ;  /* 0x0000761005187816 */ /* 0x001fc60000000018 */
[----:B------:R-:W-:Y:S01]  /*23d0*/  FMUL R12, R103, R90 ;  /* 0x0000005a670c7220 */ /* 0x000fe20000400000 */
[----:B------:R-:W-:Y:S01]  /*23e0*/  IMAD.IADD R111, R111, 0x1, R21 ;  /* 0x000000016f6f7824 */ /* 0x000fe200078e0215 */
[----:B------:R-:W-:Y:S02]  /*23f0*/  IADD3 R108, P1, R108, R20, RZ ;  /* 0x000000146c6c7210 */ /* 0x000fe40007f3e0ff */
[----:B------:R-:W-:-:S03]  /*2400*/  FFMA R12, R25, R23, R12 ;  /* 0x00000017190c7223 */ /* 0x000fc6000000000c */
[----:B------:R-:W-:Y:S01]  /*2410*/  IMAD.X R13, R111, 0x1, R13, P1 ;  /* 0x000000016f0d7824 */ /* 0x000fe200008e060d */
[C---:B------:R-:W-:Y:S02]  /*2420*/  LEA R14, P1, R108.reuse, R114, 0x1 ;  /* 0x000000726c0e7211 */ /* 0x040fe400078208ff */
[----:B------:R-:W-:Y:S02]  /*2430*/  F2FP.F16.F32.PACK_AB R12, RZ, R12 ;  /* 0x0000000cff0c723e */ /* 0x000fe400000000ff */
[----:B------:R-:W-:Y:S02]  /*2440*/  LEA.HI.X R15, R108, R115, R13, 0x1, P1 ;  /* 0x000000736c0f7211 */ /* 0x000fe400008f0c0d */
[----:B------:R-:W-:-:S05]  /*2450*/  PRMT R21, R12, 0x7610, R21 ;  /* 0x000076100c157816 */ /* 0x000fca0000000015 */
[----:B------:R0:W-:Y:S04]  /*2460*/  @P3 STG.E.U16 desc[UR38][R10.64+0x2], R21 ;  /* 0x000002150a003986 */ /* 0x0001e8000c101526 */
[----:B------:R-:W2:Y:S01]  /*2470*/  @P2 LDG.E.LTC128B.U16 R24, desc[UR38][R14.64] ;  /* 0x000000260e182981 */ /* 0x000ea2000c1e1520 */
[----:B------:R-:W-:Y:S01]  /*2480*/  IADD3 R20, P1, R8, R20, RZ ;  /* 0x0000001408147210 */ /* 0x000fe20007f3e0ff */
[----:B------:R-:W-:Y:S01]  /*2490*/  BSSY B1, `(.L_x_36) ;  /* 0x0000011000017945 */ /* 0x000fe20003800000 */
[----:B------:R-:W-:Y:S02]  /*24a0*/  SHF.L.U64.HI R13, R91, 0x1, R92 ;  /* 0x000000015b0d7819 */ /* 0x000fe4000001025c */
[----:B------:R-:W-:Y:S01]  /*24b0*/  ISETP.GT.AND P0, PT, R3, 0x8, P0 ;  /* 0x000000080300780c */ /* 0x000fe20000704270 */
[----:B0-----:R-:W-:Y:S01]  /*24c0*/  IMAD.X R21, R9, 0x1, R111, P1 ;  /* 0x0000000109157824 */ /* 0x001fe200008e066f */
[----:B------:R-:W-:Y:S01]  /*24d0*/  LEA R12, P1, R91, R10, 0x1 ;  /* 0x0000000a5b0c7211 */ /* 0x000fe200078208ff */
[----:B------:R-:W-:-:S04]  /*24e0*/  IMAD.WIDE.U32 R20, R101, R110, R20 ;  /* 0x0000006e65147225 */ /* 0x000fc800078e0014 */
[----:B------:R-:W-:Y:S01]  /*24f0*/  IMAD.X R13, R13, 0x1, R11, P1 ;  /* 0x000000010d0d7824 */ /* 0x000fe200008e060b */
[----:B------:R-:W-:Y:S01]  /*2500*/  LEA R8, P3, R20, R114, 0x1 ;  /* 0x0000007214087211 */ /* 0x000fe200078608ff */
[----:B------:R-:W-:-:S05]  /*2510*/  IMAD.IADD R9, R107, 0x1, R21 ;  /* 0x000000016b097824 */ /* 0x000fca00078e0215 */
[----:B------:R-:W-:Y:S01]  /*2520*/  LEA.HI.X R9, R20, R115, R9, 0x1, P3 ;  /* 0x0000007314097211 */ /* 0x000fe200018f0c09 */
[----:B--2---:R-:W-:-:S05]  /*2530*/  HADD2.F32 R5, -RZ, R24.H0_H0 ;  /* 0x20000018ff057230 */ /* 0x004fca0000004100 */
[----:B------:R-:W-:-:S04]  /*2540*/  FMUL R5, R5, R90 ;  /* 0x0000005a05057220 */ /* 0x000fc80000400000 */
[----:B------:R-:W-:-:S05]  /*2550*/  FFMA R5, R26, R23, R5 ;  /* 0x000000171a057223 */ /* 0x000fca0000000005 */
[----:B------:R-:W-:-:S05]  /*2560*/  F2FP.F16.F32.PACK_AB R5, RZ, R5 ;  /* 0x00000005ff05723e */ /* 0x000fca00000000ff */
[----:B------:R0:W-:Y:S01]  /*2570*/  @P2 STG.E.U16 desc[UR38][R12.64], R5 ;  /* 0x000000050c002986 */ /* 0x0001e2000c101526 */
[----:B------:R-:W-:Y:S05]  /*2580*/  @!P0 BRA `(.L_x_37) ;  /* 0x0000000000048947 */ /* 0x000fea0003800000 */
[----:B------:R2:W5:Y:S02]  /*2590*/  LDG.E.LTC128B.U16 R24, desc[UR38][R8.64+0x2] ;  /* 0x0000022608187981 */ /* 0x000564000c1e1520 */
.L_x_37:
[----:B------:R-:W-:Y:S05]  /*25a0*/  BSYNC B1 ;  /* 0x0000000000017941 */ /* 0x000fea0003800000 */
.L_x_36:
[----:B0----5:R-:W-:Y:S01]  /*25b0*/  HADD2.F32 R5, -RZ, R24.H0_H0 ;  /* 0x20000018ff057230 */ /* 0x021fe20000004100 */
[----:B------:R-:W-:Y:S01]  /*25c0*/  ISETP.GT.AND P1, PT, R4, 0x8, PT ;  /* 0x000000080400780c */ /* 0x000fe20003f24270 */
[----:B------:R-:W-:Y:S03]  /*25d0*/  BSSY B1, `(.L_x_38) ;  /* 0x0000008000017945 */ /* 0x000fe60003800000 */
[----:B------:R-:W-:Y:S01]  /*25e0*/  FMUL R14, R5, R90 ;  /* 0x0000005a050e7220 */ /* 0x000fe20000400000 */
[----:B------:R-:W-:-:S03]  /*25f0*/  ISETP.GT.AND P2, PT, R3, RZ, P1 ;  /* 0x000000ff0300720c */ /* 0x000fc60000f44270 */
[----:B------:R-:W-:-:S05]  /*2600*/  FFMA R14, R27, R23, R14 ;  /* 0x000000171b0e7223 */ /* 0x000fca000000000e */
[----:B------:R-:W-:-:S05]  /*2610*/  F2FP.F16.F32.PACK_AB R14, RZ, R14 ;  /* 0x0000000eff0e723e */ /* 0x000fca00000000ff */
[----:B------:R0:W-:Y:S01]  /*2620*/  @P0 STG.E.U16 desc[UR38][R12.64+0x2], R14 ;  /* 0x0000020e0c000986 */ /* 0x0001e2000c101526 */
[----:B------:R-:W-:Y:S05]  /*2630*/  @!P2 BRA `(.L_x_39) ;  /* 0x000000000004a947 */ /* 0x000fea0003800000 */
[----:B------:R3:W5:Y:S02]  /*2640*/  LDG.E.LTC128B.U16 R24, desc[UR38][R6.64+0x10] ;  /* 0x0000102606187981 */ /* 0x000764000c1e1520 */
.L_x_39:
[----:B------:R-:W-:Y:S05]  /*2650*/  BSYNC B1 ;  /* 0x0000000000017941 */ /* 0x000fea0003800000 */
.L_x_38:
[----:B-----5:R-:W-:Y:S01]  /*2660*/  HADD2.F32 R5, -RZ, R24.H0_H0 ;  /* 0x20000018ff057230 */ /* 0x020fe20000004100 */
        /* <DEDUP_REMOVED lines=9> */
.L_x_41:
[----:B------:R-:W-:Y:S05]  /*2700*/  BSYNC B1 ;  /* 0x0000000000017941 */ /* 0x000fea0003800000 */
.L_x_40:
[----:B----45:R-:W-:Y:S01]  /*2710*/  HADD2.F32 R5, -RZ, R24.H0_H0 ;  /* 0x20000018ff057230 */ /* 0x030fe20000004100 */
[----:B------:R-:W-:Y:S01]  /*2720*/  ISETP.GT.AND P1, PT, R3, 0x8, P1 ;  /* 0x000000080300780c */ /* 0x000fe20000f24270 */
[----:B------:R-:W-:Y:S03]  /*2730*/  BSSY B1, `(.L_x_42) ;  /* 0x0000007000017945 */ /* 0x000fe60003800000 */
[----:B0-----:R-:W-:-:S04]  /*2740*/  FMUL R14, R5, R90 ;  /* 0x0000005a050e7220 */ /* 0x001fc80000400000 */
[----:B------:R-:W-:-:S05]  /*2750*/  FFMA R14, R29, R23, R14 ;  /* 0x000000171d0e7223 */ /* 0x000fca000000000e */
[----:B------:R-:W-:-:S05]  /*2760*/  F2FP.F16.F32.PACK_AB R14, RZ, R14 ;  /* 0x0000000eff0e723e */ /* 0x000fca00000000ff */
[----:B------:R0:W-:Y:S01]  /*2770*/  @P3 STG.E.U16 desc[UR38][R10.64+0x12], R14 ;  /* 0x0000120e0a003986 */ /* 0x0001e2000c101526 */
[----:B------:R-:W-:Y:S05]  /*2780*/  @!P1 BRA `(.L_x_43) ;  /* 0x0000000000049947 */ /* 0x000fea0003800000 */
[----:B------:R4:W5:Y:S02]  /*2790*/  LDG.E.LTC128B.U16 R24, desc[UR38][R8.64+0x10] ;  /* 0x0000102608187981 */ /* 0x000964000c1e1520 */
.L_x_43:
[----:B------:R-:W-:Y:S05]  /*27a0*/  BSYNC B1 ;  /* 0x0000000000017941 */ /* 0x000fea0003800000 */
.L_x_42:
[----:B-----5:R-:W-:Y:S01]  /*27b0*/  HADD2.F32 R5, -RZ, R24.H0_H0 ;  /* 0x20000018ff057230 */ /* 0x020fe20000004100 */
[----:B------:R-:W-:Y:S01]  /*27c0*/  ISETP.GT.AND P0, PT, R3, 0x8, P0 ;  /* 0x000000080300780c */ /* 0x000fe20000704270 */
[----:B------:R-:W-:Y:S03]  /*27d0*/  BSSY B1, `(.L_x_44) ;  /* 0x0000007000017945 */ /* 0x000fe60003800000 */
[----:B------:R-:W-:-:S04]  /*27e0*/  FMUL R5, R5, R90 ;  /* 0x0000005a05057220 */ /* 0x000fc80000400000 */
[----:B------:R-:W-:-:S05]  /*27f0*/  FFMA R5, R30, R23, R5 ;  /* 0x000000171e057223 */ /* 0x000fca0000000005 */
[----:B------:R-:W-:-:S05]  /*2800*/  F2FP.F16.F32.PACK_AB R5, RZ, R5 ;  /* 0x00000005ff05723e */ /* 0x000fca00000000ff */
[----:B------:R0:W-:Y:S01]  /*2810*/  @P1 STG.E.U16 desc[UR38][R12.64+0x10], R5 ;  /* 0x000010050c001986 */ /* 0x0001e2000c101526 */
[----:B------:R-:W-:Y:S05]  /*2820*/  @!P0 BRA `(.L_x_45) ;  /* 0x0000000000048947 */ /* 0x000fea0003800000 */
[----:B------:R0:W5:Y:S02]  /*2830*/  LDG.E.LTC128B.U16 R24, desc[UR38][R8.64+0x12] ;  /* 0x0000122608187981 */ /* 0x000164000c1e1520 */
.L_x_45:
[----:B------:R-:W-:Y:S05]  /*2840*/  BSYNC B1 ;  /* 0x0000000000017941 */ /* 0x000fea0003800000 */
.L_x_44:
        /* <DEDUP_REMOVED lines=10> */
.L_x_47:
[----:B------:R-:W-:Y:S05]  /*28f0*/  BSYNC B1 ;  /* 0x0000000000017941 */ /* 0x000fea0003800000 */
.L_x_46:
        /* <DEDUP_REMOVED lines=10> */
.L_x_49:
[----:B------:R-:W-:Y:S05]  /*29a0*/  BSYNC B1 ;  /* 0x0000000000017941 */ /* 0x000fea0003800000 */
.L_x_48:
[----:B0----5:R-:W-:Y:S01]  /*29b0*/  HADD2.F32 R5, -RZ, R24.H0_H0 ;  /* 0x20000018ff057230 */ /* 0x021fe20000004100 */
        /* <DEDUP_REMOVED lines=8> */
.L_x_51:
[----:B------:R-:W-:Y:S05]  /*2a40*/  BSYNC B1 ;  /* 0x0000000000017941 */ /* 0x000fea0003800000 */
.L_x_50:
        /* <DEDUP_REMOVED lines=9> */
.L_x_53:
[----:B------:R-:W-:Y:S05]  /*2ae0*/  BSYNC B1 ;  /* 0x0000000000017941 */ /* 0x000fea0003800000 */
.L_x_52:
        /* <DEDUP_REMOVED lines=10> */
.L_x_55:
[----:B------:R-:W-:Y:S05]  /*2b90*/  BSYNC B1 ;  /* 0x0000000000017941 */ /* 0x000fea0003800000 */
.L_x_54:
        /* <DEDUP_REMOVED lines=10> */
.L_x_57:
[----:B------:R-:W-:Y:S05]  /*2c40*/  BSYNC B1 ;  /* 0x0000000000017941 */ /* 0x000fea0003800000 */
.L_x_56:
        /* <DEDUP_REMOVED lines=9> */
.L_x_59:
[----:B------:R-:W-:Y:S05]  /*2ce0*/  BSYNC B1 ;  /* 0x0000000000017941 */ /* 0x000fea0003800000 */
.L_x_58:
        /* <DEDUP_REMOVED lines=9> */
.L_x_61:
[----:B------:R-:W-:Y:S05]  /*2d80*/  BSYNC B1 ;  /* 0x0000000000017941 */ /* 0x000fea0003800000 */
.L_x_60:
        /* <DEDUP_REMOVED lines=10> */
.L_x_63:
[----:B------:R-:W-:Y:S05]  /*2e30*/  BSYNC B1 ;  /* 0x0000000000017941 */ /* 0x000fea0003800000 */
.L_x_62:
        /* <DEDUP_REMOVED lines=10> */
.L_x_65:
[----:B------:R-:W-:Y:S05]  /*2ee0*/  BSYNC B1 ;  /* 0x0000000000017941 */ /* 0x000fea0003800000 */
.L_x_64:
        /* <DEDUP_REMOVED lines=9> */
.L_x_67:
[----:B------:R-:W-:Y:S05]  /*2f80*/  BSYNC B1 ;  /* 0x0000000000017941 */ /* 0x000fea0003800000 */
.L_x_66:
        /* <DEDUP_REMOVED lines=9> */
.L_x_69:
[----:B------:R-:W-:Y:S05]  /*3020*/  BSYNC B1 ;  /* 0x0000000000017941 */ /* 0x000fea0003800000 */
.L_x_68:
        /* <DEDUP_REMOVED lines=10> */
.L_x_71:
[----:B------:R-:W-:Y:S05]  /*30d0*/  BSYNC B1 ;  /* 0x0000000000017941 */ /* 0x000fea0003800000 */
.L_x_70:
        /* <DEDUP_REMOVED lines=10> */
.L_x_73:
[----:B------:R-:W-:Y:S05]  /*3180*/  BSYNC B1 ;  /* 0x0000000000017941 */ /* 0x000fea0003800000 */
.L_x_72:
        /* <DEDUP_REMOVED lines=9> */
.L_x_75:
[----:B------:R-:W-:Y:S05]  /*3220*/  BSYNC B1 ;  /* 0x0000000000017941 */ /* 0x000fea0003800000 */
.L_x_74:
        /* <DEDUP_REMOVED lines=9> */
.L_x_77:
[----:B------:R-:W-:Y:S05]  /*32c0*/  BSYNC B1 ;  /* 0x0000000000017941 */ /* 0x000fea0003800000 */
.L_x_76:
        /* <DEDUP_REMOVED lines=10> */
.L_x_79:
[----:B------:R-:W-:Y:S05]  /*3370*/  BSYNC B1 ;  /* 0x0000000000017941 */ /* 0x000fea0003800000 */
.L_x_78:
        /* <DEDUP_REMOVED lines=10> */
.L_x_81:
[----:B------:R-:W-:Y:S05]  /*3420*/  BSYNC B1 ;  /* 0x0000000000017941 */ /* 0x000fea0003800000 */
.L_x_80:
        /* <DEDUP_REMOVED lines=9> */
.L_x_83:
[----:B------:R-:W-:Y:S05]  /*34c0*/  BSYNC B1 ;  /* 0x0000000000017941 */ /* 0x000fea0003800000 */
.L_x_82:
        /* <DEDUP_REMOVED lines=9> */
.L_x_85:
[----:B------:R-:W-:Y:S05]  /*3560*/  BSYNC B1 ;  /* 0x0000000000017941 */ /* 0x000fea0003800000 */
.L_x_84:
        /* <DEDUP_REMOVED lines=10> */
.L_x_87:
[----:B------:R-:W-:Y:S05]  /*3610*/  BSYNC B1 ;  /* 0x0000000000017941 */ /* 0x000fea0003800000 */
.L_x_86:
        /* <DEDUP_REMOVED lines=10> */
.L_x_89:
[----:B------:R-:W-:Y:S05]  /*36c0*/  BSYNC B1 ;  /* 0x0000000000017941 */ /* 0x000fea0003800000 */
.L_x_88:
        /* <DEDUP_REMOVED lines=9> */
.L_x_91:
[----:B------:R-:W-:Y:S05]  /*3760*/  BSYNC B1 ;  /* 0x0000000000017941 */ /* 0x000fea0003800000 */
.L_x_90:
        /* <DEDUP_REMOVED lines=9> */
.L_x_93:
[----:B------:R-:W-:Y:S05]  /*3800*/  BSYNC B1 ;  /* 0x0000000000017941 */ /* 0x000fea0003800000 */
.L_x_92:
        /* <DEDUP_REMOVED lines=10> */
.L_x_95:
[----:B------:R-:W-:Y:S05]  /*38b0*/  BSYNC B1 ;  /* 0x0000000000017941 */ /* 0x000fea0003800000 */
.L_x_94:
        /* <DEDUP_REMOVED lines=10> */
.L_x_97:
[----:B------:R-:W-:Y:S05]  /*3960*/  BSYNC B1 ;  /* 0x0000000000017941 */ /* 0x000fea0003800000 */
.L_x_96:
        /* <DEDUP_REMOVED lines=9> */
.L_x_99:
[----:B------:R-:W-:Y:S05]  /*3a00*/  BSYNC B1 ;  /* 0x0000000000017941 */ /* 0x000fea0003800000 */
.L_x_98:
        /* <DEDUP_REMOVED lines=9> */
.L_x_101:
[----:B------:R-:W-:Y:S05]  /*3aa0*/  BSYNC B1 ;  /* 0x0000000000017941 */ /* 0x000fea0003800000 */
.L_x_100:
        /* <DEDUP_REMOVED lines=10> */
.L_x_103:
[----:B------:R-:W-:Y:S05]  /*3b50*/  BSYNC B1 ;  /* 0x0000000000017941 */ /* 0x000fea0003800000 */
.L_x_102:
        /* <DEDUP_REMOVED lines=10> */
.L_x_105:
[----:B------:R-:W-:Y:S05]  /*3c00*/  BSYNC B1 ;  /* 0x0000000000017941 */ /* 0x000fea0003800000 */
.L_x_104:
        /* <DEDUP_REMOVED lines=9> */
.L_x_107:
[----:B------:R-:W-:Y:S05]  /*3ca0*/  BSYNC B1 ;  /* 0x0000000000017941 */ /* 0x000fea0003800000 */
.L_x_106:
        /* <DEDUP_REMOVED lines=9> */
.L_x_109:
[----:B------:R-:W-:Y:S05]  /*3d40*/  BSYNC B1 ;  /* 0x0000000000017941 */ /* 0x000fea0003800000 */
.L_x_108:
        /* <DEDUP_REMOVED lines=10> */
.L_x_111:
[----:B------:R-:W-:Y:S05]  /*3df0*/  BSYNC B1 ;  /* 0x0000000000017941 */ /* 0x000fea0003800000 */
.L_x_110:
        /* <DEDUP_REMOVED lines=10> */
.L_x_113:
[----:B------:R-:W-:Y:S05]  /*3ea0*/  BSYNC B1 ;  /* 0x0000000000017941 */ /* 0x000fea0003800000 */
.L_x_112:
        /* <DEDUP_REMOVED lines=9> */
.L_x_115:
[----:B------:R-:W-:Y:S05]  /*3f40*/  BSYNC B1 ;  /* 0x0000000000017941 */ /* 0x000fea0003800000 */
.L_x_114:
        /* <DEDUP_REMOVED lines=9> */
.L_x_117:
[----:B------:R-:W-:Y:S05]  /*3fe0*/  BSYNC B1 ;  /* 0x0000000000017941 */ /* 0x000fea0003800000 */
.L_x_116:
        /* <DEDUP_REMOVED lines=10> */
.L_x_119:
[----:B------:R-:W-:Y:S05]  /*4090*/  BSYNC B1 ;  /* 0x0000000000017941 */ /* 0x000fea0003800000 */
.L_x_118:
        /* <DEDUP_REMOVED lines=10> */
.L_x_121:
[----:B------:R-:W-:Y:S05]  /*4140*/  BSYNC B1 ;  /* 0x0000000000017941 */ /* 0x000fea0003800000 */
.L_x_120:
        /* <DEDUP_REMOVED lines=9> */
.L_x_123:
[----:B------:R-:W-:Y:S05]  /*41e0*/  BSYNC B1 ;  /* 0x0000000000017941 */ /* 0x000fea0003800000 */
.L_x_122:
        /* <DEDUP_REMOVED lines=9> */
.L_x_125:
[----:B------:R-:W-:Y:S05]  /*4280*/  BSYNC B1 ;  /* 0x0000000000017941 */ /* 0x000fea0003800000 */
.L_x_124:
        /* <DEDUP_REMOVED lines=10> */
.L_x_127:
[----:B------:R-:W-:Y:S05]  /*4330*/  BSYNC B1 ;  /* 0x0000000000017941 */ /* 0x000fea0003800000 */
.L_x_126:
        /* <DEDUP_REMOVED lines=10> */
.L_x_129:
[----:B------:R-:W-:Y:S05]  /*43e0*/  BSYNC B1 ;  /* 0x0000000000017941 */ /* 0x000fea0003800000 */
.L_x_128:
        /* <DEDUP_REMOVED lines=9> */
.L_x_131:
[----:B------:R-:W-:Y:S05]  /*4480*/  BSYNC B1 ;  /* 0x0000000000017941 */ /* 0x000fea0003800000 */
.L_x_130:
        /* <DEDUP_REMOVED lines=9> */
.L_x_133:
[----:B------:R-:W-:Y:S05]  /*4520*/  BSYNC B1 ;  /* 0x0000000000017941 */ /* 0x000fea0003800000 */
.L_x_132:
        /* <DEDUP_REMOVED lines=10> */
.L_x_135:
[----:B------:R-:W-:Y:S05]  /*45d0*/  BSYNC B1 ;  /* 0x0000000000017941 */ /* 0x000fea0003800000 */
.L_x_134:
        /* <DEDUP_REMOVED lines=10> */
.L_x_137:
[----:B------:R-:W-:Y:S05]  /*4680*/  BSYNC B1 ;  /* 0x0000000000017941 */ /* 0x000fea0003800000 */
.L_x_136:
        /* <DEDUP_REMOVED lines=9> */
.L_x_139:
[----:B------:R-:W-:Y:S05]  /*4720*/  BSYNC B1 ;  /* 0x0000000000017941 */ /* 0x000fea0003800000 */
.L_x_138:
        /* <DEDUP_REMOVED lines=9> */
.L_x_141:
[----:B------:R-:W-:Y:S05]  /*47c0*/  BSYNC B1 ;  /* 0x0000000000017941 */ /* 0x000fea0003800000 */
.L_x_140:
        /* <DEDUP_REMOVED lines=10> */
.L_x_143:
[----:B------:R-:W-:Y:S05]  /*4870*/  BSYNC B1 ;  /* 0x0000000000017941 */ /* 0x000fea0003800000 */
.L_x_142:
        /* <DEDUP_REMOVED lines=10> */
.L_x_145:
[----:B------:R-:W-:Y:S05]  /*4920*/  BSYNC B1 ;  /* 0x0000000000017941 */ /* 0x000fea0003800000 */
.L_x_144:
        /* <DEDUP_REMOVED lines=9> */
.L_x_147:
[----:B------:R-:W-:Y:S05]  /*49c0*/  BSYNC B1 ;  /* 0x0000000000017941 */ /* 0x000fea0003800000 */
.L_x_146:
        /* <DEDUP_REMOVED lines=9> */
.L_x_149:
[----:B------:R-:W-:Y:S05]  /*4a60*/  BSYNC B1 ;  /* 0x0000000000017941 */ /* 0x000fea0003800000 */
.L_x_148:
        /* <DEDUP_REMOVED lines=10> */
.L_x_151:
[----:B------:R-:W-:Y:S05]  /*4b10*/  BSYNC B1 ;  /* 0x0000000000017941 */ /* 0x000fea0003800000 */
.L_x_150:
[----:B-----5:R-:W-:Y:S01]  /*4b20*/  HADD2.F32 R5, -RZ, R24.H0_H0 ;  /* 0x20000018ff057230 */ /* 0x020fe20000004100 */
[----:B------:R-:W-:Y:S01]  /*4b30*/  ISETP.GT.AND P0, PT, R4, 0x79, PT ;  /* 0x000000790400780c */ /* 0x000fe20003f04270 */
[----:B------:R-:W-:Y:S01]  /*4b40*/  @P2 IMAD.MOV.U32 R4, RZ, RZ, R10 ;  /* 0x000000ffff042224 */ /* 0x000fe200078e000a */
[----:B------:R-:W-:Y:S02]  /*4b50*/  BSSY B1, `(.L_x_152) ;  /* 0x000000a000017945 */ /* 0x000fe40003800000 */
[----:B------:R-:W-:Y:S01]  /*4b60*/  FMUL R5, R5, R90 ;  /* 0x0000005a05057220 */ /* 0x000fe20000400000 */
[----:B------:R-:W-:-:S03]  /*4b70*/  ISETP.GT.AND P3, PT, R3, RZ, P0 ;  /* 0x000000ff0300720c */ /* 0x000fc60000764270 */
[----:B------:R-:W-:-:S05]  /*4b80*/  FFMA R5, R84, R23, R5 ;  /* 0x0000001754057223 */ /* 0x000fca0000000005 */
[----:B------:R-:W-:-:S04]  /*4b90*/  F2FP.F16.F32.PACK_AB R5, RZ, R5 ;  /* 0x00000005ff05723e */ /* 0x000fc800000000ff */
[----:B0-----:R-:W-:Y:S01]  /*4ba0*/  PRMT R14, R5, 0x7610, R14 ;  /* 0x00007610050e7816 */ /* 0x001fe2000000000e */
[----:B------:R-:W-:-:S05]  /*4bb0*/  @P2 IMAD.MOV.U32 R5, RZ, RZ, R11 ;  /* 0x000000ffff052224 */ /* 0x000fca00078e000b */
[----:B------:R0:W-:Y:S01]  /*4bc0*/  @P2 STG.E.U16 desc[UR38][R4.64+0xf0], R14 ;  /* 0x0000f00e04002986 */ /* 0x0001e2000c101526 */
[----:B------:R-:W-:Y:S05]  /*4bd0*/  @!P3 BRA `(.L_x_153) ;  /* 0x000000000004b947 */ /* 0x000fea0003800000 */
[----:B------:R0:W5:Y:S02]  /*4be0*/  LDG.E.LTC128B.U16 R24, desc[UR38][R6.64+0xf2] ;  /* 0x0000f22606187981 */ /* 0x000164000c1e1520 */
.L_x_153:
[----:B------:R-:W-:Y:S05]  /*4bf0*/  BSYNC B1 ;  /* 0x0000000000017941 */ /* 0x000fea0003800000 */
.L_x_152:
        /* <DEDUP_REMOVED lines=9> */
.L_x_155:
[----:B------:R-:W-:Y:S05]  /*4c90*/  BSYNC B1 ;  /* 0x0000000000017941 */ /* 0x000fea0003800000 */
.L_x_154:
[----:B-----5:R-:W-:Y:S01]  /*4ca0*/  HADD2.F32 R5, -RZ, R24.H0_H0 ;  /* 0x20000018ff057230 */ /* 0x020fe20000004100 */
[----:B------:R-:W-:Y:S01]  /*4cb0*/  ISETP.GT.AND P0, PT, R3, 0x8, P0 ;  /* 0x000000080300780c */ /* 0x000fe20000704270 */
[----:B0-----:R-:W-:Y:S01]  /*4cc0*/  @P1 IMAD.MOV.U32 R4, RZ, RZ, R12 ;  /* 0x000000ffff041224 */ /* 0x001fe200078e000c */
[----:B------:R-:W-:Y:S02]  /*4cd0*/  BSSY B1, `(.L_x_156) ;  /* 0x0000009000017945 */ /* 0x000fe40003800000 */
[----:B------:R-:W-:-:S04]  /*4ce0*/  FMUL R5, R5, R90 ;  /* 0x0000005a05057220 */ /* 0x000fc80000400000 */
[----:B------:R-:W-:-:S05]  /*4cf0*/  FFMA R5, R86, R23, R5 ;  /* 0x0000001756057223 */ /* 0x000fca0000000005 */
[----:B------:R-:W-:-:S04]  /*4d00*/  F2FP.F16.F32.PACK_AB R5, RZ, R5 ;  /* 0x00000005ff05723e */ /* 0x000fc800000000ff */
[----:B-1-3--:R-:W-:Y:S01]  /*4d10*/  PRMT R6, R5, 0x7610, R6 ;  /* 0x0000761005067816 */ /* 0x00afe20000000006 */
[----:B------:R-:W-:-:S05]  /*4d20*/  @P1 IMAD.MOV.U32 R5, RZ, RZ, R13 ;  /* 0x000000ffff051224 */ /* 0x000fca00078e000d */
[----:B------:R0:W-:Y:S01]  /*4d30*/  @P1 STG.E.U16 desc[UR38][R4.64+0xf0], R6 ;  /* 0x0000f00604001986 */ /* 0x0001e2000c101526 */
[----:B------:R-:W-:Y:S05]  /*4d40*/  @!P0 BRA `(.L_x_157) ;  /* 0x0000000000048947 */ /* 0x000fea0003800000 */
[----:B------:R1:W5:Y:S02]  /*4d50*/  LDG.E.LTC128B.U16 R24, desc[UR38][R8.64+0xf2] ;  /* 0x0000f22608187981 */ /* 0x000364000c1e1520 */
.L_x_157:
[----:B------:R-:W-:Y:S05]  /*4d60*/  BSYNC B1 ;  /* 0x0000000000017941 */ /* 0x000fea0003800000 */
.L_x_156:
[----:B------:R-:W-:Y:S05]  /*4d70*/  @!P0 BRA `(.L_x_158) ;  /* 0x0000001000e88947 */ /* 0x000fea0003800000 */
[----:B-----5:R-:W-:-:S05]  /*4d80*/  HADD2.F32 R3, -RZ, R24.H0_H0 ;  /* 0x20000018ff037230 */ /* 0x020fca0000004100 */
[----:B0-----:R-:W-:-:S04]  /*4d90*/  FMUL R4, R3, R90 ;  /* 0x0000005a03047220 */ /* 0x001fc80000400000 */
[----:B------:R-:W-:-:S05]  /*4da0*/  FFMA R4, R87, R23, R4 ;  /* 0x0000001757047223 */ /* 0x000fca0000000004 */
[----:B------:R-:W-:-:S05]  /*4db0*/  F2FP.F16.F32.PACK_AB R4, RZ, R4 ;  /* 0x00000004ff04723e */ /* 0x000fca00000000ff */
[----:B------:R3:W-:Y:S01]  /*4dc0*/  STG.E.U16 desc[UR38][R12.64+0xf2], R4 ;  /* 0x0000f2040c007986 */ /* 0x0007e2000c101526 */
[----:B------:R-:W-:Y:S05]  /*4dd0*/  BRA `(.L_x_158) ;  /* 0x0000001000d07947 */ /* 0x000fea0003800000 */
.L_x_33:
[----:B------:R-:W-:Y:S01]  /*4de0*/  ISETP.GT.AND P3, PT, R4, 0x1, PT ;  /* 0x000000010400780c */ /* 0x000fe20003f64270 */
[----:B------:R-:W-:Y:S01]  /*4df0*/  ULDC.64 UR4, c[0x0][0x5c0] ;  /* 0x0001700000047ab9 */ /* 0x000fe20000000a00 */
[-C--:B------:R-:W-:Y:S01]  /*4e00*/  FMUL R24, R24, R23.reuse ;  /* 0x0000001718187220 */ /* 0x080fe20000400000 */
[----:B------:R-:W-:Y:S01]  /*4e10*/  LEA R6, P4, R106, UR4, 0x1 ;  /* 0x000000046a067c11 */ /* 0x000fe2000f8808ff */
[-C--:B------:R-:W-:Y:S01]  /*4e20*/  FMUL R25, R25, R23.reuse ;  /* 0x0000001719197220 */ /* 0x080fe20000400000 */
[----:B------:R-:W-:Y:S01]  /*4e30*/  ISETP.GT.AND P0, PT, R3, RZ, P3 ;  /* 0x000000ff0300720c */ /* 0x000fe20001f04270 */
[-C--:B------:R-:W-:Y:S01]  /*4e40*/  FMUL R26, R26, R23.reuse ;  /* 0x000000171a1a7220 */ /* 0x080fe20000400000 */
[----:B------:R-:W-:Y:S01]  /*4e50*/  F2FP.F16.F32.PACK_AB R24, RZ, R24 ;  /* 0x00000018ff18723e */ /* 0x000fe200000000ff */
[-C--:B------:R-:W-:Y:S01]  /*4e60*/  FMUL R27, R27, R23.reuse ;  /* 0x000000171b1b7220 */ /* 0x080fe20000400000 */
[----:B------:R-:W-:Y:S01]  /*4e70*/  LEA.HI.X R7, R106, UR5, R103, 0x1, P4 ;  /* 0x000000056a077c11 */ /* 0x000fe2000a0f0c67 */
[----:B------:R-:W-:Y:S01]  /*4e80*/  FMUL R28, R28, R23 ;  /* 0x000000171c1c7220 */ /* 0x000fe20000400000 */
[----:B------:R-:W-:Y:S01]  /*4e90*/  F2FP.F16.F32.PACK_AB R25, RZ, R25 ;  /* 0x00000019ff19723e */ /* 0x000fe200000000ff */
[-C--:B------:R-:W-:Y:S01]  /*4ea0*/  FMUL R29, R29, R23.reuse ;  /* 0x000000171d1d7220 */ /* 0x080fe20000400000 */
[----:B------:R-:W-:Y:S01]  /*4eb0*/  ISETP.GT.AND P2, PT, R3, 0x8, P2 ;  /* 0x000000080300780c */ /* 0x000fe20001744270 */
[----:B------:R-:W-:Y:S01]  /*4ec0*/  @P1 STG.E.U16 desc[UR38][R6.64], R24 ;  /* 0x0000001806001986 */ /* 0x000fe2000c101526 */
[----:B------:R-:W-:Y:S01]  /*4ed0*/  ISETP.GT.AND P1, PT, R4, 0x8, PT ;  /* 0x000000080400780c */ /* 0x000fe20003f24270 */
[-C--:B------:R-:W-:Y:S01]  /*4ee0*/  FMUL R30, R30, R23.reuse ;  /* 0x000000171e1e7220 */ /* 0x080fe20000400000 */
[C---:B------:R-:W-:Y:S01]  /*4ef0*/  SHF.L.U64.HI R5, R91.reuse, 0x1, R92 ;  /* 0x000000015b057819 */ /* 0x040fe2000001025c */
[----:B------:R-:W-:Y:S01]  /*4f00*/  @P0 STG.E.U16 desc[UR38][R6.64+0x2], R25 ;  /* 0x0000021906000986 */ /* 0x000fe2000c101526 */
[----:B------:R-:W-:Y:S01]  /*4f10*/  LEA R8, P5, R91, R6, 0x1 ;  /* 0x000000065b087211 */ /* 0x000fe200078a08ff */
[-C--:B------:R-:W-:Y:S01]  /*4f20*/  FMUL R31, R31, R23.reuse ;  /* 0x000000171f1f7220 */ /* 0x080fe20000400000 */
[----:B------:R-:W-:Y:S01]  /*4f30*/  ISETP.GT.AND P3, PT, R3, 0x8, P3 ;  /* 0x000000080300780c */ /* 0x000fe20001f64270 */
[-C--:B------:R-:W-:Y:S01]  /*4f40*/  FMUL R32, R32, R23.reuse ;  /* 0x0000001720207220 */ /* 0x080fe20000400000 */
[----:B------:R-:W-:Y:S01]  /*4f50*/  ISETP.GT.AND P0, PT, R4, 0x9, PT ;  /* 0x000000090400780c */ /* 0x000fe20003f04270 */
[----:B------:R-:W-:Y:S01]  /*4f60*/  IMAD.X R9, R5, 0x1, R7, P5 ;  /* 0x0000000105097824 */ /* 0x000fe200028e0607 */
[----:B------:R-:W-:Y:S01]  /*4f70*/  ISETP.GT.AND P4, PT, R3, RZ, P1 ;  /* 0x000000ff0300720c */ /* 0x000fe20000f84270 */
[-C--:B------:R-:W-:Y:S01]  /*4f80*/  FMUL R33, R33, R23.reuse ;  /* 0x0000001721217220 */ /* 0x080fe20000400000 */
[----:B------:R-:W-:Y:S01]  /*4f90*/  F2FP.F16.F32.PACK_AB R26, RZ, R26 ;  /* 0x0000001aff1a723e */ /* 0x000fe200000000ff */
[-C--:B------:R-:W-:Y:S01]  /*4fa0*/  FMUL R34, R34, R23.reuse ;  /* 0x0000001722227220 */ /* 0x080fe20000400000 */
[----:B------:R-:W-:Y:S01]  /*4fb0*/  ISETP.GT.AND P5, PT, R3, RZ, P0 ;  /* 0x000000ff0300720c */ /* 0x000fe200007a4270 */
[----:B------:R-:W-:Y:S01]  /*4fc0*/  FMUL R35, R35, R23 ;  /* 0x0000001723237220 */ /* 0x000fe20000400000 */
[----:B------:R-:W-:Y:S01]  /*4fd0*/  F2FP.F16.F32.PACK_AB R27, RZ, R27 ;  /* 0x0000001bff1b723e */ /* 0x000fe200000000ff */
[----:B------:R-:W-:Y:S01]  /*4fe0*/  @P2 STG.E.U16 desc[UR38][R8.64], R26 ;  /* 0x0000001a08002986 */ /* 0x000fe2000c101526 */
[----:B------:R-:W-:Y:S01]  /*4ff0*/  F2FP.F16.F32.PACK_AB R28, RZ, R28 ;  /* 0x0000001cff1c723e */ /* 0x000fe200000000ff */
[-C--:B------:R-:W-:Y:S01]  /*5000*/  FMUL R36, R36, R23.reuse ;  /* 0x0000001724247220 */ /* 0x080fe20000400000 */
[----:B------:R-:W-:Y:S01]  /*5010*/  ISETP.GT.AND P2, PT, R3, 0x8, P1 ;  /* 0x000000080300780c */ /* 0x000fe20000f44270 */
[----:B------:R-:W-:Y:S01]  /*5020*/  @P3 STG.E.U16 desc[UR38][R8.64+0x2], R27 ;  /* 0x0000021b08003986 */ /* 0x000fe2000c101526 */
[----:B------:R-:W-:Y:S01]  /*5030*/  ISETP.GT.AND P1, PT, R4, 0x10, PT ;  /* 0x000000100400780c */ /* 0x000fe20003f24270 */
[----:B------:R-:W-:Y:S01]  /*5040*/  FMUL R37, R37, R23 ;  /* 0x0000001725257220 */ /* 0x000fe20000400000 */
[----:B------:R-:W-:Y:S01]  /*5050*/  F2FP.F16.F32.PACK_AB R29, RZ, R29 ;  /* 0x0000001dff1d723e */ /* 0x000fe200000000ff */
[----:B------:R-:W-:Y:S01]  /*5060*/  @P4 STG.E.U16 desc[UR38][R6.64+0x10], R28 ;  /* 0x0000101c06004986 */ /* 0x000fe2000c101526 */
[C---:B------:R-:W-:Y:S01]  /*5070*/  ISETP.GT.AND P3, PT, R3.reuse, 0x8, P0 ;  /* 0x000000080300780c */ /* 0x040fe20000764270 */
[-C--:B------:R-:W-:Y:S01]  /*5080*/  FMUL R38, R38, R23.reuse ;  /* 0x0000001726267220 */ /* 0x080fe20000400000 */
[----:B------:R-:W-:Y:S01]  /*5090*/  ISETP.GT.AND P0, PT, R4, 0x11, PT ;  /* 0x000000110400780c */ /* 0x000fe20003f04270 */
[----:B------:R-:W-:Y:S01]  /*50a0*/  @P5 STG.E.U16 desc[UR38][R6.64+0x12], R29 ;  /* 0x0000121d06005986 */ /* 0x000fe2000c101526 */
        /* <DEDUP_REMOVED lines=161> */
[----:B------:R-:W-:Y:S01]  /*5ac0*/  FMUL R87, R87, R23 ;  /* 0x0000001757577220 */ /* 0x000fe20000400000 */
[----:B------:R-:W-:-:S02]  /*5ad0*/  F2FP.F16.F32.PACK_AB R62, RZ, R62 ;  /* 0x0000003eff3e723e */ /* 0x000fc400000000ff */
[C---:B------:R-:W-:Y:S02]  /*5ae0*/  ISETP.GT.AND P5, PT, R3.reuse, RZ, P0 ;  /* 0x000000ff0300720c */ /* 0x040fe400007a4270 */
[----:B------:R-:W-:Y:S01]  /*5af0*/  F2FP.F16.F32.PACK_AB R63, RZ, R63 ;  /* 0x0000003fff3f723e */ /* 0x000fe200000000ff */
[----:B------:R-:W-:Y:S01]  /*5b00*/  @P2 STG.E.U16 desc[UR38][R8.64+0x90], R62 ;  /* 0x0000903e08002986 */ /* 0x000fe2000c101526 */
[----:B------:R-:W-:Y:S02]  /*5b10*/  F2FP.F16.F32.PACK_AB R64, RZ, R64 ;  /* 0x00000040ff40723e */ /* 0x000fe400000000ff */
[C---:B------:R-:W-:Y:S01]  /*5b20*/  ISETP.GT.AND P2, PT, R3.reuse, 0x8, P1 ;  /* 0x000000080300780c */ /* 0x040fe20000f44270 */
[----:B------:R-:W-:Y:S01]  /*5b30*/  @P3 STG.E.U16 desc[UR38][R8.64+0x92], R63 ;  /* 0x0000923f08003986 */ /* 0x000fe2000c101526 */
[----:B------:R-:W-:Y:S02]  /*5b40*/  ISETP.GT.AND P1, PT, R4, 0x58, PT ;  /* 0x000000580400780c */ /* 0x000fe40003f24270 */
[----:B------:R-:W-:Y:S01]  /*5b50*/  F2FP.F16.F32.PACK_AB R65, RZ, R65 ;  /* 0x00000041ff41723e */ /* 0x000fe200000000ff */
[----:B------:R-:W-:Y:S01]  /*5b60*/  @P4 STG.E.U16 desc[UR38][R6.64+0xa0], R64 ;  /* 0x0000a04006004986 */ /* 0x000fe2000c101526 */
[----:B------:R-:W-:-:S02]  /*5b70*/  ISETP.GT.AND P3, PT, R3, 0x8, P0 ;  /* 0x000000080300780c */ /* 0x000fc40000764270 */
[----:B------:R-:W-:Y:S01]  /*5b80*/  ISETP.GT.AND P0, PT, R4, 0x59, PT ;  /* 0x000000590400780c */ /* 0x000fe20003f04270 */
[----:B------:R-:W-:Y:S01]  /*5b90*/  @P5 STG.E.U16 desc[UR38][R6.64+0xa2], R65 ;  /* 0x0000a24106005986 */ /* 0x000fe2000c101526 */
[C---:B------:R-:W-:Y:S02]  /*5ba0*/  ISETP.GT.AND P4, PT, R3.reuse, RZ, P1 ;  /* 0x000000ff0300720c */ /* 0x040fe40000f84270 */
[----:B------:R-:W-:Y:S02]  /*5bb0*/  F2FP.F16.F32.PACK_AB R66, RZ, R66 ;  /* 0x00000042ff42723e */ /* 0x000fe400000000ff */
[----:B------:R-:W-:Y:S02]  /*5bc0*/  ISETP.GT.AND P5, PT, R3, RZ, P0 ;  /* 0x000000ff0300720c */ /* 0x000fe400007a4270 */
[----:B------:R-:W-:Y:S01]  /*5bd0*/  F2FP.F16.F32.PACK_AB R67, RZ, R67 ;  /* 0x00000043ff43723e */ /* 0x000fe200000000ff */
[----:B------:R-:W-:Y:S01]  /*5be0*/  @P2 STG.E.U16 desc[UR38][R8.64+0xa0], R66 ;  /* 0x0000a04208002986 */ /* 0x000fe2000c101526 */
[----:B------:R-:W-:-:S02]  /*5bf0*/  F2FP.F16.F32.PACK_AB R68, RZ, R68 ;  /* 0x00000044ff44723e */ /* 0x000fc400000000ff */
[C---:B------:R-:W-:Y:S01]  /*5c00*/  ISETP.GT.AND P2, PT, R3.reuse, 0x8, P1 ;  /* 0x000000080300780c */ /* 0x040fe20000f44270 */
[----:B------:R-:W-:Y:S01]  /*5c10*/  @P3 STG.E.U16 desc[UR38][R8.64+0xa2], R67 ;  /* 0x0000a24308003986 */ /* 0x000fe2000c101526 */
[C---:B------:R-:W-:Y:S02]  /*5c20*/  ISETP.GT.AND P1, PT, R4.reuse, 0x60, PT ;  /* 0x000000600400780c */ /* 0x040fe40003f24270 */
[----:B------:R-:W-:Y:S01]  /*5c30*/  F2FP.F16.F32.PACK_AB R69, RZ, R69 ;  /* 0x00000045ff45723e */ /* 0x000fe200000000ff */
[----:B------:R-:W-:Y:S01]  /*5c40*/  @P4 STG.E.U16 desc[UR38][R6.64+0xb0], R68 ;  /* 0x0000b04406004986 */ /* 0x000fe2000c101526 */
[C---:B------:R-:W-:Y:S02]  /*5c50*/  ISETP.GT.AND P3, PT, R3.reuse, 0x8, P0 ;  /* 0x000000080300780c */ /* 0x040fe40000764270 */
[----:B------:R-:W-:Y:S01]  /*5c60*/  ISETP.GT.AND P0, PT, R4, 0x61, PT ;  /* 0x000000610400780c */ /* 0x000fe20003f04270 */
[----:B------:R-:W-:Y:S01]  /*5c70*/  @P5 STG.E.U16 desc[UR38][R6.64+0xb2], R69 ;  /* 0x0000b24506005986 */ /* 0x000fe2000c101526 */
[----:B------:R-:W-:-:S02]  /*5c80*/  ISETP.GT.AND P4, PT, R3, RZ, P1 ;  /* 0x000000ff0300720c */ /* 0x000fc40000f84270 */
[C---:B------:R-:W-:Y:S02]  /*5c90*/  ISETP.GT.AND P5, PT, R3.reuse, RZ, P0 ;  /* 0x000000ff0300720c */ /* 0x040fe400007a4270 */
[----:B------:R-:W-:Y:S02]  /*5ca0*/  F2FP.F16.F32.PACK_AB R70, RZ, R70 ;  /* 0x00000046ff46723e */ /* 0x000fe400000000ff */
[----:B------:R-:W-:Y:S02]  /*5cb0*/  F2FP.F16.F32.PACK_AB R71, RZ, R71 ;  /* 0x00000047ff47723e */ /* 0x000fe400000000ff */
[----:B------:R-:W-:Y:S01]  /*5cc0*/  F2FP.F16.F32.PACK_AB R72, RZ, R72 ;  /* 0x00000048ff48723e */ /* 0x000fe200000000ff */
[----:B------:R-:W-:Y:S01]  /*5cd0*/  @P2 STG.E.U16 desc[UR38][R8.64+0xb0], R70 ;  /* 0x0000b04608002986 */ /* 0x000fe2000c101526 */
[----:B------:R-:W-:Y:S02]  /*5ce0*/  F2FP.F16.F32.PACK_AB R73, RZ, R73 ;  /* 0x00000049ff49723e */ /* 0x000fe400000000ff */
[C---:B------:R-:W-:Y:S01]  /*5cf0*/  ISETP.GT.AND P1, PT, R3.reuse, 0x8, P1 ;  /* 0x000000080300780c */ /* 0x040fe20000f24270 */
[----:B------:R-:W-:Y:S01]  /*5d00*/  @P3 STG.E.U16 desc[UR38][R8.64+0xb2], R71 ;  /* 0x0000b24708003986 */ /* 0x000fe2000c101526 */
[----:B------:R-:W-:-:S02]  /*5d10*/  ISETP.GT.AND P2, PT, R3, 0x8, P0 ;  /* 0x000000080300780c */ /* 0x000fc40000744270 */
[C---:B------:R-:W-:Y:S01]  /*5d20*/  ISETP.GT.AND P0, PT, R4.reuse, 0x69, PT ;  /* 0x000000690400780c */ /* 0x040fe20003f04270 */
[----:B------:R-:W-:Y:S01]  /*5d30*/  @P4 STG.E.U16 desc[UR38][R6.64+0xc0], R72 ;  /* 0x0000c04806004986 */ /* 0x000fe2000c101526 */
[----:B------:R-:W-:Y:S02]  /*5d40*/  ISETP.GT.AND P4, PT, R4, 0x68, PT ;  /* 0x000000680400780c */ /* 0x000fe40003f84270 */
[----:B------:R-:W-:Y:S01]  /*5d50*/  F2FP.F16.F32.PACK_AB R74, RZ, R74 ;  /* 0x0000004aff4a723e */ /* 0x000fe200000000ff */
[----:B------:R-:W-:Y:S01]  /*5d60*/  @P5 STG.E.U16 desc[UR38][R6.64+0xc2], R73 ;  /* 0x0000c24906005986 */ /* 0x000fe2000c101526 */
[C---:B------:R-:W-:Y:S02]  /*5d70*/  ISETP.GT.AND P5, PT, R3.reuse, RZ, P4 ;  /* 0x000000ff0300720c */ /* 0x040fe400027a4270 */
[----:B------:R-:W-:Y:S01]  /*5d80*/  ISETP.GT.AND P3, PT, R3, RZ, P0 ;  /* 0x000000ff0300720c */ /* 0x000fe20000764270 */
[----:B------:R-:W-:Y:S01]  /*5d90*/  @P1 STG.E.U16 desc[UR38][R8.64+0xc0], R74 ;  /* 0x0000c04a08001986 */ /* 0x000fe2000c101526 */
[----:B------:R-:W-:-:S02]  /*5da0*/  F2FP.F16.F32.PACK_AB R75, RZ, R75 ;  /* 0x0000004bff4b723e */ /* 0x000fc400000000ff */
[----:B------:R-:W-:Y:S02]  /*5db0*/  F2FP.F16.F32.PACK_AB R76, RZ, R76 ;  /* 0x0000004cff4c723e */ /* 0x000fe400000000ff */
[C---:B------:R-:W-:Y:S01]  /*5dc0*/  ISETP.GT.AND P4, PT, R3.reuse, 0x8, P4 ;  /* 0x000000080300780c */ /* 0x040fe20002784270 */
[----:B------:R-:W-:Y:S01]  /*5dd0*/  @P2 STG.E.U16 desc[UR38][R8.64+0xc2], R75 ;  /* 0x0000c24b08002986 */ /* 0x000fe2000c101526 */
[----:B------:R-:W-:Y:S02]  /*5de0*/  F2FP.F16.F32.PACK_AB R77, RZ, R77 ;  /* 0x0000004dff4d723e */ /* 0x000fe400000000ff */
[C---:B------:R-:W-:Y:S01]  /*5df0*/  ISETP.GT.AND P2, PT, R4.reuse, 0x71, PT ;  /* 0x000000710400780c */ /* 0x040fe20003f44270 */
[----:B------:R-:W-:Y:S01]  /*5e00*/  @P5 STG.E.U16 desc[UR38][R6.64+0xd0], R76 ;  /* 0x0000d04c06005986 */ /* 0x000fe2000c101526 */
[----:B------:R-:W-:Y:S02]  /*5e10*/  ISETP.GT.AND P5, PT, R3, 0x8, P0 ;  /* 0x000000080300780c */ /* 0x000fe400007a4270 */
[C---:B------:R-:W-:Y:S01]  /*5e20*/  ISETP.GT.AND P1, PT, R4.reuse, 0x78, PT ;  /* 0x000000780400780c */ /* 0x040fe20003f24270 */
[----:B------:R-:W-:Y:S01]  /*5e30*/  @P3 STG.E.U16 desc[UR38][R6.64+0xd2], R77 ;  /* 0x0000d24d06003986 */ /* 0x000fe2000c101526 */
[----:B------:R-:W-:-:S02]  /*5e40*/  ISETP.GT.AND P3, PT, R4, 0x70, PT ;  /* 0x000000700400780c */ /* 0x000fc40003f64270 */
[----:B------:R-:W-:Y:S01]  /*5e50*/  ISETP.GT.AND P0, PT, R4, 0x79, PT ;  /* 0x000000790400780c */ /* 0x000fe20003f04270 */
[----:B------:R-:W-:Y:S01]  /*5e60*/  @P4 IMAD.MOV.U32 R4, RZ, RZ, R8 ;  /* 0x000000ffff044224 */ /* 0x000fe200078e0008 */
[----:B------:R-:W-:Y:S01]  /*5e70*/  F2FP.F16.F32.PACK_AB R78, RZ, R78 ;  /* 0x0000004eff4e723e */ /* 0x000fe200000000ff */
[----:B------:R-:W-:Y:S01]  /*5e80*/  @P4 IMAD.MOV.U32 R5, RZ, RZ, R9 ;  /* 0x000000ffff054224 */ /* 0x000fe200078e0009 */
[----:B------:R-:W-:Y:S02]  /*5e90*/  F2FP.F16.F32.PACK_AB R79, RZ, R79 ;  /* 0x0000004fff4f723e */ /* 0x000fe400000000ff */
[----:B------:R-:W-:Y:S02]  /*5ea0*/  F2FP.F16.F32.PACK_AB R80, RZ, R80 ;  /* 0x00000050ff50723e */ /* 0x000fe400000000ff */
[----:B------:R0:W-:Y:S01]  /*5eb0*/  @P4 STG.E.U16 desc[UR38][R4.64+0xd0], R78 ;  /* 0x0000d04e04004986 */ /* 0x0001e2000c101526 */
[----:B------:R-:W-:Y:S02]  /*5ec0*/  ISETP.GT.AND P4, PT, R3, RZ, P2 ;  /* 0x000000ff0300720c */ /* 0x000fe40001784270 */
[----:B------:R-:W-:-:S02]  /*5ed0*/  F2FP.F16.F32.PACK_AB R81, RZ, R81 ;  /* 0x00000051ff51723e */ /* 0x000fc400000000ff */
[----:B------:R-:W-:Y:S02]  /*5ee0*/  ISETP.GT.AND P2, PT, R3, 0x8, P2 ;  /* 0x000000080300780c */ /* 0x000fe40001744270 */
[----:B------:R-:W-:Y:S02]  /*5ef0*/  F2FP.F16.F32.PACK_AB R82, RZ, R82 ;  /* 0x00000052ff52723e */ /* 0x000fe400000000ff */
[----:B------:R-:W-:Y:S02]  /*5f00*/  F2FP.F16.F32.PACK_AB R83, RZ, R83 ;  /* 0x00000053ff53723e */ /* 0x000fe400000000ff */
[----:B------:R-:W-:Y:S01]  /*5f10*/  F2FP.F16.F32.PACK_AB R84, RZ, R84 ;  /* 0x00000054ff54723e */ /* 0x000fe200000000ff */
[----:B0-----:R-:W-:Y:S01]  /*5f20*/  @P5 IMAD.MOV.U32 R4, RZ, RZ, R8 ;  /* 0x000000ffff045224 */ /* 0x001fe200078e0008 */
[----:B------:R-:W-:Y:S01]  /*5f30*/  F2FP.F16.F32.PACK_AB R85, RZ, R85 ;  /* 0x00000055ff55723e */ /* 0x000fe200000000ff */
[----:B------:R-:W-:Y:S01]  /*5f40*/  @P5 IMAD.MOV.U32 R5, RZ, RZ, R9 ;  /* 0x000000ffff055224 */ /* 0x000fe200078e0009 */
[----:B------:R-:W-:-:S02]  /*5f50*/  F2FP.F16.F32.PACK_AB R86, RZ, R86 ;  /* 0x00000056ff56723e */ /* 0x000fc400000000ff */
[----:B------:R-:W-:Y:S02]  /*5f60*/  F2FP.F16.F32.PACK_AB R87, RZ, R87 ;  /* 0x00000057ff57723e */ /* 0x000fe400000000ff */
[----:B------:R0:W-:Y:S01]  /*5f70*/  @P5 STG.E.U16 desc[UR38][R4.64+0xd2], R79 ;  /* 0x0000d24f04005986 */ /* 0x0001e2000c101526 */
[C---:B------:R-:W-:Y:S02]  /*5f80*/  ISETP.GT.AND P5, PT, R3.reuse, RZ, P3 ;  /* 0x000000ff0300720c */ /* 0x040fe40001fa4270 */
[----:B------:R-:W-:-:S11]  /*5f90*/  ISETP.GT.AND P3, PT, R3, 0x8, P3 ;  /* 0x000000080300780c */ /* 0x000fd60001f64270 */
[----:B0-----:R-:W-:Y:S02]  /*5fa0*/  @P5 IMAD.MOV.U32 R4, RZ, RZ, R6 ;  /* 0x000000ffff045224 */ /* 0x001fe400078e0006 */
[----:B------:R-:W-:-:S05]  /*5fb0*/  @P5 IMAD.MOV.U32 R5, RZ, RZ, R7 ;  /* 0x000000ffff055224 */ /* 0x000fca00078e0007 */
[----:B------:R0:W-:Y:S01]  /*5fc0*/  @P5 STG.E.U16 desc[UR38][R4.64+0xe0], R80 ;  /* 0x0000e05004005986 */ /* 0x0001e2000c101526 */
[C---:B------:R-:W-:Y:S02]  /*5fd0*/  ISETP.GT.AND P5, PT, R3.reuse, RZ, P0 ;  /* 0x000000ff0300720c */ /* 0x040fe400007a4270 */
[----:B------:R-:W-:Y:S01]  /*5fe0*/  ISETP.GT.AND P0, PT, R3, 0x8, P0 ;  /* 0x000000080300780c */ /* 0x000fe20000704270 */
[----:B0-----:R-:W-:Y:S02]  /*5ff0*/  @P4 IMAD.MOV.U32 R4, RZ, RZ, R6 ;  /* 0x000000ffff044224 */ /* 0x001fe400078e0006 */
[----:B------:R-:W-:-:S05]  /*6000*/  @P4 IMAD.MOV.U32 R5, RZ, RZ, R7 ;  /* 0x000000ffff054224 */ /* 0x000fca00078e0007 */
[----:B------:R0:W-:Y:S01]  /*6010*/  @P4 STG.E.U16 desc[UR38][R4.64+0xe2], R81 ;  /* 0x0000e25104004986 */ /* 0x0001e2000c101526 */
[C---:B------:R-:W-:Y:S02]  /*6020*/  ISETP.GT.AND P4, PT, R3.reuse, RZ, P1 ;  /* 0x000000ff0300720c */ /* 0x040fe40000f84270 */
[----:B------:R-:W-:Y:S01]  /*6030*/  ISETP.GT.AND P1, PT, R3, 0x8, P1 ;  /* 0x000000080300780c */ /* 0x000fe20000f24270 */
[----:B0-----:R-:W-:Y:S02]  /*6040*/  @P3 IMAD.MOV.U32 R4, RZ, RZ, R8 ;  /* 0x000000ffff043224 */ /* 0x001fe400078e0008 */
[----:B------:R-:W-:-:S05]  /*6050*/  @P3 IMAD.MOV.U32 R5, RZ, RZ, R9 ;  /* 0x000000ffff053224 */ /* 0x000fca00078e0009 */
[----:B------:R0:W-:Y:S02]  /*6060*/  @P3 STG.E.U16 desc[UR38][R4.64+0xe0], R82 ;  /* 0x0000e05204003986 */ /* 0x0001e4000c101526 */
[----:B0-----:R-:W-:Y:S02]  /*6070*/  @P2 IMAD.MOV.U32 R4, RZ, RZ, R8 ;  /* 0x000000ffff042224 */ /* 0x001fe400078e0008 */
[----:B------:R-:W-:-:S05]  /*6080*/  @P2 IMAD.MOV.U32 R5, RZ, RZ, R9 ;  /* 0x000000ffff052224 */ /* 0x000fca00078e0009 */
[----:B------:R0:W-:Y:S02]  /*6090*/  @P2 STG.E.U16 desc[UR38][R4.64+0xe2], R83 ;  /* 0x0000e25304002986 */ /* 0x0001e4000c101526 */
[----:B0-----:R-:W-:Y:S02]  /*60a0*/  @P4 IMAD.MOV.U32 R4, RZ, RZ, R6 ;  /* 0x000000ffff044224 */ /* 0x001fe400078e0006 */
[----:B------:R-:W-:-:S05]  /*60b0*/  @P4 IMAD.MOV.U32 R5, RZ, RZ, R7 ;  /* 0x000000ffff054224 */ /* 0x000fca00078e0007 */
[----:B------:R0:W-:Y:S04]  /*60c0*/  @P4 STG.E.U16 desc[UR38][R4.64+0xf0], R84 ;  /* 0x0000f05404004986 */ /* 0x0001e8000c101526 */
[----:B------:R1:W-:Y:S01]  /*60d0*/  @P5 STG.E.U16 desc[UR38][R6.64+0xf2], R85 ;  /* 0x0000f25506005986 */ /* 0x0003e2000c101526 */
[----:B0-----:R-:W-:Y:S02]  /*60e0*/  @P1 IMAD.MOV.U32 R4, RZ, RZ, R8 ;  /* 0x000000ffff041224 */ /* 0x001fe400078e0008 */
[----:B------:R-:W-:-:S05]  /*60f0*/  @P1 IMAD.MOV.U32 R5, RZ, RZ, R9 ;  /* 0x000000ffff051224 */ /* 0x000fca00078e0009 */
[----:B------:R1:W-:Y:S04]  /*6100*/  @P1 STG.E.U16 desc[UR38][R4.64+0xf0], R86 ;  /* 0x0000f05604001986 */ /* 0x0003e8000c101526 */
[----:B------:R1:W-:Y:S02]  /*6110*/  @P0 STG.E.U16 desc[UR38][R8.64+0xf2], R87 ;  /* 0x0000f25708000986 */ /* 0x0003e4000c101526 */
.L_x_158:
[----:B------:R-:W-:Y:S05]  /*6120*/  BSYNC B0 ;  /* 0x0000000000007941 */ /* 0x000fea0003800000 */
.L_x_32:
[----:B------:R-:W-:Y:S01]  /*6130*/  IADD3 R16, P0, R16, UR36, RZ ;  /* 0x0000002410107c10 */ /* 0x000fe2000ff1e0ff */
[----:B------:R-:W-:Y:S01]  /*6140*/  ULDC.64 UR4, c[0x0][0x650] ;  /* 0x0001940000047ab9 */ /* 0x000fe20000000a00 */
[----:B------:R-:W-:Y:S01]  /*6150*/  PRMT R3, RZ, 0x7610, R3 ;  /* 0x00007610ff037816 */ /* 0x000fe20000000003 */
[----:B------:R-:W-:Y:S01]  /*6160*/  IMAD.MOV.U32 R100, RZ, RZ, -0x1 ;  /* 0xffffffffff647424 */ /* 0x000fe200078e00ff */
[----:B------:R-:W-:Y:S01]  /*6170*/  IADD3.X R17, R17, UR42, RZ, P0, !PT ;  /* 0x0000002a11117c10 */ /* 0x000fe200087fe4ff */
[----:B------:R-:W-:Y:S01]  /*6180*/  IMAD.MOV.U32 R101, RZ, RZ, -0x1 ;  /* 0xffffffffff657424 */ /* 0x000fe200078e00ff */
[----:B------:R-:W-:-:S04]  /*6190*/  ISETP.GE.U32.AND P0, PT, R16, UR4, PT ;  /* 0x0000000410007c0c */ /* 0x000fc8000bf06070 */
[----:B------:R-:W-:-:S13]  /*61a0*/  ISETP.GE.U32.AND.EX P0, PT, R17, UR5, PT, P0 ;  /* 0x0000000511007c0c */ /* 0x000fda000bf06100 */
[----:B------:R-:W-:Y:S05]  /*61b0*/  @P0 BRA `(.L_x_159) ;  /* 0x00000004004c0947 */ /* 0x000fea0003800000 */
[----:B------:R-:W0:Y:S01]  /*61c0*/  LDC.64 R10, c[0x0][0x628] ;  /* 0x00018a00ff0a7b82 */ /* 0x000e220000000a00 */
[----:B---3--:R-:W3:Y:S01]  /*61d0*/  S2R R12, SR_CTAID.X ;  /* 0x00000000000c7919 */ /* 0x008ee20000002500 */
[----:B-12-4-:R-:W-:Y:S02]  /*61e0*/  IMAD.MOV.U32 R8, RZ, RZ, R16 ;  /* 0x000000ffff087224 */ /* 0x016fe400078e0010 */
[----:B------:R-:W-:Y:S01]  /*61f0*/  IMAD.MOV.U32 R9, RZ, RZ, R17 ;  /* 0x000000ffff097224 */ /* 0x000fe200078e0011 */
[----:B------:R-:W1:Y:S03]  /*6200*/  S2R R20, SR_CTAID.Y ;  /* 0x0000000000147919 */ /* 0x000e660000002600 */
[----:B------:R-:W2:Y:S08]  /*6210*/  LDC R0, c[0x0][0x630] ;  /* 0x00018c00ff007b82 */ /* 0x000eb00000000800 */
[----:B------:R-:W4:Y:S01]  /*6220*/  LDC.64 R14, c[0x0][0x620] ;  /* 0x00018800ff0e7b82 */ /* 0x000f220000000a00 */
[----:B0-----:R-:W-:-:S04]  /*6230*/  ISETP.NE.U32.AND P0, PT, R10, RZ, PT ;  /* 0x000000ff0a00720c */ /* 0x001fc80003f05070 */
[----:B------:R-:W-:-:S13]  /*6240*/  ISETP.NE.AND.EX P0, PT, R11, RZ, PT, P0 ;  /* 0x000000ff0b00720c */ /* 0x000fda0003f05300 */
[----:B-1234-:R-:W-:Y:S05]  /*6250*/  @!P0 BRA `(.L_x_160) ;  /* 0x0000000000288947 */ /* 0x01efea0003800000 */
        /* <DEDUP_REMOVED lines=10> */
.L_x_160:
[-CC-:B------:R-:W-:Y:S01]  /*6300*/  SHF.R.U64 R101, R8, R0.reuse, R9.reuse ;  /* 0x0000000008657219 */ /* 0x180fe20000001209 */
[----:B------:R-:W0:Y:S01]  /*6310*/  LDC.64 R26, c[0x0][0x640] ;  /* 0x00019000ff1a7b82 */ /* 0x000e220000000a00 */
[----:B------:R-:W-:Y:S01]  /*6320*/  SHF.R.U32.HI R0, RZ, R0, R9 ;  /* 0x00000000ff007219 */ /* 0x000fe20000011609 */
[----:B------:R-:W-:Y:S01]  /*6330*/  ULDC UR4, c[0x0][0x150] ;  /* 0x0000540000047ab9 */ /* 0x000fe20000000800 */
[----:B------:R-:W-:Y:S02]  /*6340*/  IADD3 R3, P0, RZ, -R101, RZ ;  /* 0x80000065ff037210 */ /* 0x000fe40007f1e0ff */
[----:B------:R-:W-:-:S03]  /*6350*/  I2FP.F32.U32 R7, R12 ;  /* 0x0000000c00077245 */ /* 0x000fc60000201000 */
[----:B------:R-:W1:Y:S01]  /*6360*/  LDC R6, c[0x0][0x618] ;  /* 0x00018600ff067b82 */ /* 0x000e620000000800 */
[----:B------:R-:W-:Y:S02]  /*6370*/  IMAD.X R5, RZ, RZ, ~R0, P0 ;  /* 0x000000ffff057224 */ /* 0x000fe400000e0e00 */
[----:B------:R-:W-:Y:S01]  /*6380*/  FMUL R7, R7, UR4 ;  /* 0x0000000407077c20 */ /* 0x000fe20008400000 */
[----:B------:R-:W-:Y:S01]  /*6390*/  ULDC UR4, c[0x0][0x154] ;  /* 0x0000550000047ab9 */ /* 0x000fe20000000800 */
[-C--:B------:R-:W-:Y:S02]  /*63a0*/  IMAD R0, R5, R14.reuse, RZ ;  /* 0x0000000e05007224 */ /* 0x080fe400078e02ff */
[C---:B------:R-:W-:Y:S01]  /*63b0*/  IMAD.WIDE.U32 R4, R3.reuse, R14, R16 ;  /* 0x0000000e03047225 */ /* 0x040fe200078e0010 */
[----:B------:R-:W2:Y:S01]  /*63c0*/  LDC R8, c[0x0][0x608] ;  /* 0x00018200ff087b82 */ /* 0x000ea20000000800 */
[----:B------:R-:W3:Y:S02]  /*63d0*/  F2I.U32.TRUNC.NTZ R7, R7 ;  /* 0x0000000700077305 */ /* 0x000ee4000020f000 */
[----:B------:R-:W-:Y:S01]  /*63e0*/  IMAD R3, R3, R15, R0 ;  /* 0x0000000f03037224 */ /* 0x000fe200078e0200 */
[----:B------:R-:W-:-:S03]  /*63f0*/  I2FP.F32.U32 R0, R20 ;  /* 0x0000001400007245 */ /* 0x000fc60000201000 */
[----:B------:R-:W-:Y:S01]  /*6400*/  IMAD.IADD R3, R5, 0x1, R3 ;  /* 0x0000000105037824 */ /* 0x000fe200078e0203 */
[----:B------:R-:W4:Y:S01]  /*6410*/  LDC R11, c[0x0][0x658] ;  /* 0x00019600ff0b7b82 */ /* 0x000f220000000800 */
[----:B0-----:R-:W-:-:S04]  /*6420*/  ISETP.NE.U32.AND P0, PT, R26, RZ, PT ;  /* 0x000000ff1a00720c */ /* 0x001fc80003f05070 */
[----:B------:R-:W-:-:S03]  /*6430*/  ISETP.NE.AND.EX P0, PT, R27, RZ, PT, P0 ;  /* 0x000000ff1b00720c */ /* 0x000fc60003f05300 */
[----:B------:R-:W0:Y:S01]  /*6440*/  LDC R9, c[0x0][0x144] ;  /* 0x00005100ff097b82 */ /* 0x000e220000000800 */
[-C--:B-1----:R-:W-:Y:S01]  /*6450*/  SHF.R.U64 R10, R4, R6.reuse, R3 ;  /* 0x00000006040a7219 */ /* 0x082fe20000001203 */
[----:B---3--:R-:W-:Y:S01]  /*6460*/  IMAD.MOV R7, RZ, RZ, -R7 ;  /* 0x000000ffff077224 */ /* 0x008fe200078e0a07 */
[----:B------:R-:W-:Y:S01]  /*6470*/  SHF.R.U32.HI R3, RZ, R6, R3 ;  /* 0x00000006ff037219 */ /* 0x000fe20000011603 */
[----:B------:R-:W-:-:S04]  /*6480*/  FMUL R6, R0, UR4 ;  /* 0x0000000400067c20 */ /* 0x000fc80008400000 */
[----:B------:R-:W1:Y:S01]  /*6490*/  LDC R21, c[0x0][0x148] ;  /* 0x00005200ff157b82 */ /* 0x000e620000000800 */
[----:B------:R3:W0:Y:S01]  /*64a0*/  F2I.U32.TRUNC.NTZ R14, R6 ;  /* 0x00000006000e7305 */ /* 0x000622000020f000 */
[-CC-:B--2---:R-:W-:Y:S02]  /*64b0*/  SHF.R.U64 R13, R10, R8.reuse, R3.reuse ;  /* 0x000000080a0d7219 */ /* 0x184fe40000001203 */
[----:B------:R-:W-:-:S04]  /*64c0*/  SHF.R.U32.HI R0, RZ, R8, R3 ;  /* 0x00000008ff007219 */ /* 0x000fc80000011603 */
[----:B-----5:R-:W2:Y:S01]  /*64d0*/  LDC R24, c[0x0][0x648] ;  /* 0x00019200ff187b82 */ /* 0x020ea20000000800 */
[-CC-:B----4-:R-:W-:Y:S02]  /*64e0*/  SHF.R.U64 R15, R13, R11.reuse, R0.reuse ;  /* 0x0000000b0d0f7219 */ /* 0x190fe40000001200 */
[----:B------:R-:W-:-:S03]  /*64f0*/  SHF.R.U32.HI R5, RZ, R11, R0 ;  /* 0x0000000bff057219 */ /* 0x000fc60000011600 */
[----:B------:R-:W-:Y:S02]  /*6500*/  IMAD.MOV.U32 R4, RZ, RZ, R15 ;  /* 0x000000ffff047224 */ /* 0x000fe400078e000f */
[----:B------:R-:W4:Y:S01]  /*6510*/  LDC R28, c[0x0][0x638] ;  /* 0x00018e00ff1c7b82 */ /* 0x000f220000000800 */
[----:B0-----:R-:W-:-:S07]  /*6520*/  IMAD R25, R9, R7, R12 ;  /* 0x0000000709197224 */ /* 0x001fce00078e020c */
[----:B------:R-:W0:Y:S08]  /*6530*/  LDC R29, c[0x0][0x610] ;  /* 0x00018400ff1d7b82 */ /* 0x000e300000000800 */
[----:B------:R-:W0:Y:S01]  /*6540*/  LDC R30, c[0x0][0x600] ;  /* 0x00018000ff1e7b82 */ /* 0x000e220000000800 */
[----:B-123--:R-:W-:Y:S05]  /*6550*/  @!P0 BRA `(.L_x_161) ;  /* 0x0000000000288947 */ /* 0x00efea0003800000 */
[----:B------:R-:W1:Y:S02]  /*6560*/  LDC R0, c[0x0][0x64c] ;  /* 0x00019300ff007b82 */ /* 0x000e640000000800 */
[----:B-1----:R-:W-:-:S05]  /*6570*/  IADD3 R3, P0, R15, R0, RZ ;  /* 0x000000000f037210 */ /* 0x002fca0007f1e0ff */
        /* <DEDUP_REMOVED lines=8> */
.L_x_161:
[----:B------:R-:W-:Y:S01]  /*6600*/  ISETP.NE.AND P0, PT, R2, 0x1, PT ;  /* 0x000000010200780c */ /* 0x000fe20003f05270 */
[----:B------:R-:W-:Y:S01]  /*6610*/  IMAD.MOV R14, RZ, RZ, -R14 ;  /* 0x000000ffff0e7224 */ /* 0x000fe200078e0a0e */
[----:B------:R-:W-:Y:S02]  /*6620*/  SHF.R.U64 R3, R4, R24, R5 ;  /* 0x0000001804037219 */ /* 0x000fe40000001205 */
[----:B------:R-:W-:Y:S02]  /*6630*/  LOP3.LUT R0, R13, R98, RZ, 0xc0, !PT ;  /* 0x000000620d007212 */ /* 0x000fe400078ec0ff */
[----:B------:R-:W-:Y:S01]  /*6640*/  LOP3.LUT R10, R10, R97, RZ, 0xc0, !PT ;  /* 0x000000610a0a7212 */ /* 0x000fe200078ec0ff */
[----:B------:R-:W-:Y:S02]  /*6650*/  IMAD.MOV R4, RZ, RZ, -R3 ;  /* 0x000000ffff047224 */ /* 0x000fe400078e0a03 */
[----:B------:R-:W-:Y:S02]  /*6660*/  IMAD R0, R93, R3, R0 ;  /* 0x000000035d007224 */ /* 0x000fe400078e0200 */
[----:B----4-:R-:W-:-:S02]  /*6670*/  IMAD R3, R4, R28, R15 ;  /* 0x0000001c04037224 */ /* 0x010fc400078e020f */
[----:B------:R-:W-:Y:S02]  /*6680*/  @P0 IMAD R25, R21, R14, R20 ;  /* 0x0000000e15190224 */ /* 0x000fe400078e0214 */
[----:B0-----:R-:W-:Y:S02]  /*6690*/  IMAD R5, R3, R30, R10 ;  /* 0x0000001e03057224 */ /* 0x001fe400078e020a */
[----:B------:R-:W-:Y:S02]  /*66a0*/  IMAD R0, R0, R29, R25 ;  /* 0x0000001d00007224 */ /* 0x000fe400078e0219 */
[----:B------:R-:W-:-:S03]  /*66b0*/  IMAD.MOV.U32 R4, RZ, RZ, 0x1 ;  /* 0x00000001ff047424 */ /* 0x000fc600078e00ff */
[----:B------:R-:W-:Y:S02]  /*66c0*/  SEL R100, R5, R0, !P0 ;  /* 0x0000000005647207 */ /* 0x000fe40004000000 */
[----:B------:R-:W-:Y:S02]  /*66d0*/  PRMT R3, R4, 0x7610, R3 ;  /* 0x0000761004037816 */ /* 0x000fe40000000003 */
[----:B------:R-:W-:-:S07]  /*66e0*/  SEL R0, R0, R5, !P0 ;  /* 0x0000000500007207 */ /* 0x000fce0004000000 */
.L_x_159:
[----:B------:R-:W-:Y:S01]  /*66f0*/  UIADD3 UR41, UR43, UR41, URZ ;  /* 0x000000292b297290 */ /* 0x000fe2000fffe03f */
[----:B------:R-:W-:Y:S01]  /*6700*/  LOP3.LUT P0, RZ, R3, 0xff, RZ, 0xc0, !PT ;  /* 0x000000ff03ff7812 */ /* 0x000fe2000780c0ff */
[----:B------:R-:W-:Y:S02]  /*6710*/  IMAD.MOV.U32 R103, RZ, RZ, R0 ;  /* 0x000000ffff677224 */ /* 0x000fe400078e0000 */
[----:B------:R-:W-:Y:S02]  /*6720*/  USHF.R.U32.HI UR4, URZ, 0x1, UR41 ;  /* 0x000000013f047899 */ /* 0x000fe40008011629 */
[----:B------:R-:W-:Y:S02]  /*6730*/  UISETP.GT.U32.AND UP1, UPT, UR41, 0x1, UPT ;  /* 0x000000012900788c */ /* 0x000fe4000bf24070 */
[----:B------:R-:W-:Y:S02]  /*6740*/  ULOP3.LUT UR4, UR4, 0x1, URZ, 0xc0, !UPT ;  /* 0x0000000104047892 */ /* 0x000fe4000f8ec03f */
[----:B------:R-:W-:-:S02]  /*6750*/  UISETP.LT.U32.AND UP1, UPT, UR43, 0x2, UP1 ;  /* 0x000000022b00788c */ /* 0x000fc40008f21070 */
[----:B------:R-:W-:Y:S02]  /*6760*/  UISETP.NE.U32.AND UP0, UPT, UR4, 0x1, UPT ;  /* 0x000000010400788c */ /* 0x000fe4000bf05070 */
[----:B------:R-:W-:Y:S02]  /*6770*/  USEL UR5, URZ, 0x1, !UP1 ;  /* 0x000000013f057887 */ /* 0x000fe4000c800000 */
[----:B------:R-:W-:Y:S02]  /*6780*/  UISETP.GT.U32.AND UP0, UPT, UR43, 0x1, !UP0 ;  /* 0x000000012b00788c */ /* 0x000fe4000c704070 */
[----:B------:R-:W-:Y:S02]  /*6790*/  ULOP3.LUT UR41, UR41, 0x1, URZ, 0xc0, !UPT ;  /* 0x0000000129297892 */ /* 0x000fe4000f8ec03f */
[----:B------:R-:W-:-:S04]  /*67a0*/  USEL UR4, URZ, 0x1, !UP0 ;  /* 0x000000013f047887 */ /* 0x000fc8000c000000 */
[----:B------:R-:W-:Y:S01]  /*67b0*/  ULOP3.LUT UR40, UR4, UR40, UR5, 0x96, !UPT ;  /* 0x0000002804287292 */ /* 0x000fe2000f8e9605 */
[----:B------:R-:W-:Y:S11]  /*67c0*/  @P0 BRA `(.L_x_162) ;  /* 0xffffffac001c0947 */ /* 0x000ff6000383ffff */
[----:B------:R-:W-:Y:S05]  /*67d0*/  EXIT ;  /* 0x000000000000794d */ /* 0x000fea0003800000 */
.L_x_7:
        /* <DEDUP_REMOVED lines=26> */
.L_x_164:
[----:B------:R-:W0:Y:S01]  /*6980*/  LDC.64 R28, c[0x0][0x640] ;  /* 0x00019000ff1c7b82 */ /* 0x000e220000000a00 */
[-CC-:B------:R-:W-:Y:S01]  /*6990*/  SHF.R.U64 R21, R14, R6.reuse, R15.reuse ;  /* 0x000000060e157219 */ /* 0x180fe2000000120f */
[----:B------:R-:W-:Y:S01]  /*69a0*/  IMAD.MOV.U32 R30, RZ, RZ, 0x1 ;  /* 0x00000001ff1e7424 */ /* 0x000fe200078e00ff */
[----:B------:R-:W-:Y:S02]  /*69b0*/  SHF.R.U32.HI R6, RZ, R6, R15 ;  /* 0x00000006ff067219 */ /* 0x000fe4000001160f */
[----:B------:R-:W-:-:S03]  /*69c0*/  IADD3 R13, P0, RZ, -R21, RZ ;  /* 0x80000015ff0d7210 */ /* 0x000fc60007f1e0ff */
[----:B------:R-:W1:Y:S02]  /*69d0*/  LDC R12, c[0x0][0x618] ;  /* 0x00018600ff0c7b82 */ /* 0x000e640000000800 */
[----:B------:R-:W-:-:S04]  /*69e0*/  IMAD.X R9, RZ, RZ, ~R6, P0 ;  /* 0x000000ffff097224 */ /* 0x000fc800000e0e06 */
[-C--:B------:R-:W-:Y:S02]  /*69f0*/  IMAD R6, R9, R24.reuse, RZ ;  /* 0x0000001809067224 */ /* 0x080fe400078e02ff */
[----:B------:R-:W2:Y:S01]  /*6a00*/  LDC R14, c[0x0][0x608] ;  /* 0x00018200ff0e7b82 */ /* 0x000ea20000000800 */
[----:B------:R-:W-:-:S04]  /*6a10*/  IMAD.WIDE.U32 R8, R13, R24, R16 ;  /* 0x000000180d087225 */ /* 0x000fc800078e0010 */
[----:B------:R-:W-:-:S03]  /*6a20*/  IMAD R13, R13, R25, R6 ;  /* 0x000000190d0d7224 */ /* 0x000fc600078e0206 */
[----:B------:R-:W3:Y:S01]  /*6a30*/  LDC R27, c[0x0][0x658] ;  /* 0x00019600ff1b7b82 */ /* 0x000ee20000000800 */
[----:B------:R-:W-:Y:S01]  /*6a40*/  IMAD.IADD R9, R9, 0x1, R13 ;  /* 0x0000000109097824 */ /* 0x000fe200078e020d */
[----:B0-----:R-:W-:-:S04]  /*6a50*/  ISETP.NE.U32.AND P0, PT, R28, RZ, PT ;  /* 0x000000ff1c00720c */ /* 0x001fc80003f05070 */
[----:B------:R-:W-:Y:S02]  /*6a60*/  ISETP.NE.AND.EX P0, PT, R29, RZ, PT, P0 ;  /* 0x000000ff1d00720c */ /* 0x000fe40003f05300 */
[----:B------:R-:W0:Y:S01]  /*6a70*/  LDC R22, c[0x0][0x600] ;  /* 0x00018000ff167b82 */ /* 0x000e220000000800 */
[-CC-:B-1----:R-:W-:Y:S01]  /*6a80*/  SHF.R.U64 R10, R8, R12.reuse, R9.reuse ;  /* 0x0000000c080a7219 */ /* 0x182fe20000001209 */
[----:B------:R-:W-:Y:S01]  /*6a90*/  IMAD.MOV.U32 R8, RZ, RZ, -0x1 ;  /* 0xffffffffff087424 */ /* 0x000fe200078e00ff */
[----:B------:R-:W-:-:S05]  /*6aa0*/  SHF.R.U32.HI R9, RZ, R12, R9 ;  /* 0x0000000cff097219 */ /* 0x000fca0000011609 */
[----:B------:R-:W1:Y:S01]  /*6ab0*/  LDC R24, c[0x0][0x648] ;  /* 0x00019200ff187b82 */ /* 0x000e620000000800 */
[-CC-:B--2---:R-:W-:Y:S02]  /*6ac0*/  SHF.R.U64 R23, R10, R14.reuse, R9.reuse ;  /* 0x0000000e0a177219 */ /* 0x184fe40000001209 */
[----:B------:R-:W-:-:S05]  /*6ad0*/  SHF.R.U32.HI R6, RZ, R14, R9 ;  /* 0x0000000eff067219 */ /* 0x000fca0000011609 */
[----:B------:R-:W2:Y:S01]  /*6ae0*/  LDC R26, c[0x0][0x638] ;  /* 0x00018e00ff1a7b82 */ /* 0x000ea20000000800 */
[-C--:B---3--:R-:W-:Y:S02]  /*6af0*/  SHF.L.U32 R8, R8, R27.reuse, RZ ;  /* 0x0000001b08087219 */ /* 0x088fe400000006ff */
[-CC-:B------:R-:W-:Y:S02]  /*6b00*/  SHF.R.U64 R25, R23, R27.reuse, R6.reuse ;  /* 0x0000001b17197219 */ /* 0x180fe40000001206 */
[----:B------:R-:W-:Y:S02]  /*6b10*/  LOP3.LUT R32, RZ, R8, RZ, 0x33, !PT ;  /* 0x00000008ff207212 */ /* 0x000fe400078e33ff */
[----:B------:R-:W-:Y:S01]  /*6b20*/  SHF.R.U32.HI R9, RZ, R27, R6 ;  /* 0x0000001bff097219 */ /* 0x000fe20000011606 */
[----:B------:R-:W3:Y:S01]  /*6b30*/  LDC R31, c[0x0][0x610] ;  /* 0x00018400ff1f7b82 */ /* 0x000ee20000000800 */
[----:B------:R-:W-:Y:S01]  /*6b40*/  IMAD.MOV.U32 R8, RZ, RZ, R25 ;  /* 0x000000ffff087224 */ /* 0x000fe200078e0019 */
[----:B------:R-:W-:Y:S06]  /*6b50*/  @!P0 BRA `(.L_x_165) ;  /* 0x0000000000288947 */ /* 0x000fec0003800000 */
        /* <DEDUP_REMOVED lines=10> */
.L_x_165:
[----:B------:R-:W-:Y:S02]  /*6c00*/  ISETP.NE.AND P0, PT, R2, 0x1, PT ;  /* 0x000000010200780c */ /* 0x000fe40003f05270 */
[----:B-1----:R-:W-:Y:S01]  /*6c10*/  SHF.R.U64 R6, R8, R24, R9 ;  /* 0x0000001808067219 */ /* 0x002fe20000001209 */
[----:B0-----:R-:W-:Y:S01]  /*6c20*/  VIADD R9, R22, 0xffffffff ;  /* 0xffffffff16097836 */ /* 0x001fe20000000000 */
[----:B------:R-:W-:Y:S02]  /*6c30*/  SHF.L.U32 R30, R30, R27, RZ ;  /* 0x0000001b1e1e7219 */ /* 0x000fe400000006ff */
[----:B------:R-:W-:Y:S01]  /*6c40*/  LOP3.LUT R5, R23, R32, RZ, 0xc0, !PT ;  /* 0x0000002017057212 */ /* 0x000fe200078ec0ff */
[----:B------:R-:W-:-:S04]  /*6c50*/  IMAD.MOV R8, RZ, RZ, -R6 ;  /* 0x000000ffff087224 */ /* 0x000fc800078e0a06 */
[----:B------:R-:W-:Y:S01]  /*6c60*/  IMAD R6, R30, R6, R5 ;  /* 0x000000061e067224 */ /* 0x000fe200078e0205 */
[----:B------:R-:W-:Y:S01]  /*6c70*/  LOP3.LUT R5, R10, R9, RZ, 0xc0, !PT ;  /* 0x000000090a057212 */ /* 0x000fe200078ec0ff */
[----:B------:R-:W-:Y:S02]  /*6c80*/  @P0 IMAD R3, R7, R20, R4 ;  /* 0x0000001407030224 */ /* 0x000fe400078e0204 */
[----:B--2---:R-:W-:Y:S02]  /*6c90*/  IMAD R4, R8, R26, R25 ;  /* 0x0000001a08047224 */ /* 0x004fe400078e0219 */
[----:B---3--:R-:W-:Y:S02]  /*6ca0*/  IMAD R3, R6, R31, R3 ;  /* 0x0000001f06037224 */ /* 0x008fe400078e0203 */
[----:B------:R-:W-:Y:S02]  /*6cb0*/  IMAD R4, R4, R22, R5 ;  /* 0x0000001604047224 */ /* 0x000fe400078e0205 */
[----:B------:R-:W-:-:S02]  /*6cc0*/  IMAD.MOV.U32 R8, RZ, RZ, 0x1 ;  /* 0x00000001ff087424 */ /* 0x000fc400078e00ff */
[----:B------:R-:W-:Y:S01]  /*6cd0*/  IMAD.MOV.U32 R6, RZ, RZ, R21 ;  /* 0x000000ffff067224 */ /* 0x000fe200078e0015 */
[----:B------:R-:W-:Y:S02]  /*6ce0*/  SEL R19, R4, R3, !P0 ;  /* 0x0000000304137207 */ /* 0x000fe40004000000 */
[----:B------:R-:W-:-:S07]  /*6cf0*/  SEL R13, R3, R4, !P0 ;  /* 0x00000004030d7207 */ /* 0x000fce0004000000 */
.L_x_163:
[----:B------:R-:W-:-:S08]  /*6d00*/  NOP ;  /* 0x0000000000007918 */ /* 0x000fd00000000000 */
[----:B------:R-:W0:-:S00]  /*6d10*/  USETMAXREG.DEALLOC.CTAPOOL 0x28 ;  /* 0x00000028000079c8 */ /* 0x000e0000080e0500 */
[----:B0-----:R-:W-:-:S13]  /*6d20*/  ISETP.NE.AND P0, PT, R0, RZ, PT ;  /* 0x000000ff0000720c */ /* 0x001fda0003f05270 */
[----:B------:R-:W-:Y:S05]  /*6d30*/  @P0 EXIT ;  /* 0x000000000000094d */ /* 0x000fea0003800000 */
[----:B------:R-:W-:Y:S01]  /*6d40*/  LOP3.LUT P0, RZ, R8, 0xff, RZ, 0xc0, !PT ;  /* 0x000000ff08ff7812 */ /* 0x000fe2000780c0ff */
[----:B------:R-:W-:Y:S02]  /*6d50*/  IMAD.MOV.U32 R10, RZ, RZ, 0x1 ;  /* 0x00000001ff0a7424 */ /* 0x000fe400078e00ff */
[----:B------:R-:W-:-:S10]  /*6d60*/  IMAD.MOV.U32 R9, RZ, RZ, RZ ;  /* 0x000000ffff097224 */ /* 0x000fd400078e00ff */
[----:B------:R-:W-:Y:S05]  /*6d70*/  @!P0 BRA `(.L_x_166) ;  /* 0x0000000c00908947 */ /* 0x000fea0003800000 */
[----:B------:R-:W0:Y:S01]  /*6d80*/  LDC R0, c[0x0][0x28c] ;  /* 0x0000a300ff007b82 */ /* 0x000e220000000800 */
[----:B------:R-:W-:Y:S01]  /*6d90*/  UMOV UR7, 0x1 ;  /* 0x0000000100077882 */ /* 0x000fe20000000000 */
[----:B------:R-:W-:Y:S01]  /*6da0*/  ULDC UR14, c[0x0][0x658] ;  /* 0x00019600000e7ab9 */ /* 0x000fe20000000800 */
[----:B------:R-:W-:Y:S01]  /*6db0*/  UMOV UR6, 0xffffffff ;  /* 0xffffffff00067882 */ /* 0x000fe20000000000 */
[----:B------:R-:W-:Y:S01]  /*6dc0*/  BSSY B0, `(.L_x_166) ;  /* 0x00000df000007945 */ /* 0x000fe20003800000 */
[----:B------:R-:W-:Y:S01]  /*6dd0*/  USHF.L.U32 UR6, UR6, UR14, URZ ;  /* 0x0000000e06067299 */ /* 0x000fe2000800063f */
[----:B------:R-:W-:Y:S01]  /*6de0*/  LOP3.LUT R12, R18, 0x2, RZ, 0xfc, !PT ;  /* 0x00000002120c7812 */ /* 0x000fe200078efcff */
[----:B------:R-:W-:Y:S01]  /*6df0*/  IMAD.MOV.U32 R10, RZ, RZ, 0x1 ;  /* 0x00000001ff0a7424 */ /* 0x000fe200078e00ff */
[----:B------:R-:W1:Y:S01]  /*6e00*/  S2UR UR5, SR_CgaCtaId ;  /* 0x00000000000579c3 */ /* 0x000e620000008800 */
[----:B------:R-:W-:Y:S01]  /*6e10*/  IMAD.MOV.U32 R9, RZ, RZ, RZ ;  /* 0x000000ffff097224 */ /* 0x000fe200078e00ff */
[----:B------:R-:W-:Y:S01]  /*6e20*/  ULDC UR13, c[0x0][0x600] ;  /* 0x00018000000d7ab9 */ /* 0x000fe20000000800 */
[----:B------:R-:W-:Y:S01]  /*6e30*/  UMOV UR23, 0x5 ;  /* 0x0000000500177882 */ /* 0x000fe20000000000 */
[----:B------:R-:W-:-:S02]  /*6e40*/  UIADD3 UR13, UR13, -0x1, URZ ;  /* 0xffffffff0d0d7890 */ /* 0x000fc4000fffe03f */
[----:B------:R-:W-:Y:S02]  /*6e50*/  USHF.L.U32 UR14, UR7, UR14, URZ ;  /* 0x0000000e070e7299 */ /* 0x000fe4000800063f */
[----:B------:R-:W-:Y:S01]  /*6e60*/  ULOP3.LUT UR21, URZ, UR6, URZ, 0x33, !UPT ;  /* 0x000000063f157292 */ /* 0x000fe2000f8e333f */
[----:B------:R-:W-:Y:S01]  /*6e70*/  ULDC.64 UR30, c[0x0][0x198] ;  /* 0x00006600001e7ab9 */ /* 0x000fe20000000a00 */
[----:B0-----:R-:W-:-:S05]  /*6e80*/  VIADD R0, R0, 0x3f ;  /* 0x0000003f00007836 */ /* 0x001fca0000000000 */
[----:B------:R-:W-:Y:S01]  /*6e90*/  SHF.R.S32.HI R3, RZ, 0x1f, R0 ;  /* 0x0000001fff037819 */ /* 0x000fe20000011400 */
[----:B-1----:R-:W-:-:S03]  /*6ea0*/  ULOP3.LUT UR4, UR5, 0x1, URZ, 0xc0, !UPT ;  /* 0x0000000105047892 */ /* 0x002fc6000f8ec03f */
[----:B------:R-:W-:Y:S01]  /*6eb0*/  LEA.HI R3, R3, R0, RZ, 0x6 ;  /* 0x0000000003037211 */ /* 0x000fe200078f30ff */
[----:B------:R-:W-:Y:S01]  /*6ec0*/  USHF.R.U32.HI UR34, URZ, 0x1, UR5 ;  /* 0x000000013f227899 */ /* 0x000fe20008011605 */
[----:B------:R-:W-:Y:S01]  /*6ed0*/  IMAD.MOV.U32 R0, RZ, RZ, 0x1 ;  /* 0x00000001ff007424 */ /* 0x000fe200078e00ff */
[----:B------:R-:W-:Y:S01]  /*6ee0*/  USHF.L.U32 UR15, UR5, 0x5, URZ ;  /* 0x00000005050f7899 */ /* 0x000fe2000800063f */
[--C-:B------:R-:W-:Y:S01]  /*6ef0*/  SHF.R.S32.HI R8, RZ, 0x6, R3.reuse ;  /* 0x00000006ff087819 */ /* 0x100fe20000011403 */
[----:B------:R-:W-:Y:S02]  /*6f00*/  USHF.L.U32 UR35, UR5, 0xb, URZ ;  /* 0x0000000b05237899 */ /* 0x000fe4000800063f */
[----:B------:R-:W-:Y:S01]  /*6f10*/  ULOP3.LUT UR5, UR5, 0xfffffffe, URZ, 0xc0, !UPT ;  /* 0xfffffffe05057892 */ /* 0x000fe2000f8ec03f */
[----:B------:R-:W-:Y:S01]  /*6f20*/  PRMT R3, R0, 0x7610, R3 ;  /* 0x0000761000037816 */ /* 0x000fe20000000003 */
[----:B------:R-:W-:Y:S01]  /*6f30*/  UISETP.GT.U32.AND UP0, UPT, UR4, 0xffff, UPT ;  /* 0x0000ffff0400788c */ /* 0x000fe2000bf04070 */
[----:B------:R-:W-:Y:S01]  /*6f40*/  VIADD R0, R8, 0x1 ;  /* 0x0000000108007836 */ /* 0x000fe20000000000 */
[----:B------:R-:W-:-:S02]  /*6f50*/  USHF.L.U32 UR22, UR7, UR5, URZ ;  /* 0x0000000507167299 */ /* 0x000fc4000800063f */
[----:B------:R-:W-:Y:S02]  /*6f60*/  ULOP3.LUT UR5, UR5, 0x1, URZ, 0xfc, !UPT ;  /* 0x0000000105057892 */ /* 0x000fe4000f8efc3f */
[----:B------:R-:W-:Y:S02]  /*6f70*/  USEL UR4, UR4, 0xffff, !UP0 ;  /* 0x0000ffff04047887 */ /* 0x000fe4000c000000 */
[----:B------:R-:W-:Y:S02]  /*6f80*/  USHF.L.U32 UR5, UR7, UR5, URZ ;  /* 0x0000000507057299 */ /* 0x000fe4000800063f */
[----:B------:R-:W-:Y:S02]  /*6f90*/  ULOP3.LUT UR4, UR4, 0xffff, URZ, 0xc0, !UPT ;  /* 0x0000ffff04047892 */ /* 0x000fe4000f8ec03f */
[----:B------:R-:W-:Y:S02]  /*6fa0*/  ULOP3.LUT UR15, UR15, 0x20, URZ, 0xc0, !UPT ;  /* 0x000000200f0f7892 */ /* 0x000fe4000f8ec03f */
[----:B------:R-:W-:-:S02]  /*6fb0*/  ULOP3.LUT UR22, UR22, UR5, URZ, 0xfc, !UPT ;  /* 0x0000000516167292 */ /* 0x000fc4000f8efc3f */
[----:B------:R-:W-:-:S12]  /*6fc0*/  USHF.L.U32 UR23, UR23, UR4, URZ ;  /* 0x0000000417177299 */ /* 0x000fd8000800063f */
.L_x_177:
[----:B------:R-:W-:-:S03]  /*6fd0*/  UMOV UR4, 0xffffffff ;  /* 0xffffffff00047882 */ /* 0x000fc60000000000 */
[----:B------:R-:W-:Y:S05]  /*6fe0*/  BRA.DIV UR4, `(.L_x_167) ;  /* 0x0000000e04947947 */ /* 0x000fea000b800000 */
[----:B------:R-:W-:-:S13]  /*6ff0*/  ELECT P6, URZ, PT ;  /* 0x00000000003f782f */ /* 0x000fda00038c0000 */
.L_x_186:
[----:B------:R-:W-:Y:S04]  /*7000*/  BSSY B1, `(.L_x_168) ;  /* 0x0000047000017945 */ /* 0x000fe80003800000 */
[----:B------:R-:W-:Y:S05]  /*7010*/  @!P6 BRA `(.L_x_169) ;  /* 0x000000040014e947 */ /* 0x000fea0003800000 */
[----:B------:R-:W0:Y:S02]  /*7020*/  LDC R4, c[0x0][0x28c] ;  /* 0x0000a300ff047b82 */ /* 0x000e240000000800 */
[----:B0-----:R-:W-:-:S13]  /*7030*/  ISETP.GE.AND P0, PT, R4, 0x1, PT ;  /* 0x000000010400780c */ /* 0x001fda0003f06270 */
[----:B------:R-:W-:Y:S05]  /*7040*/  @!P0 BRA `(.L_x_169) ;  /* 0x0000000400088947 */ /* 0x000fea0003800000 */
[----:B------:R-:W-:Y:S01]  /*7050*/  LEA R13, R13, UR34, 0x1 ;  /* 0x000000220d0d7c11 */ /* 0x000fe2000f8e08ff */
[----:B------:R-:W-:Y:S02]  /*7060*/  IMAD.SHL.U32 R19, R19, 0x80, RZ ;  /* 0x0000008013137824 */ /* 0x000fe400078e00ff */
[----:B------:R-:W-:Y:S02]  /*7070*/  IMAD.MOV.U32 R21, RZ, RZ, RZ ;  /* 0x000000ffff157224 */ /* 0x000fe400078e00ff */
[----:B------:R-:W-:Y:S02]  /*7080*/  IMAD.U32 R23, RZ, RZ, UR15 ;  /* 0x0000000fff177e24 */ /* 0x000fe4000f8e00ff */
[----:B------:R-:W-:Y:S02]  /*7090*/  IMAD.MOV.U32 R4, RZ, RZ, R0 ;  /* 0x000000ffff047224 */ /* 0x000fe400078e0000 */
[----:B------:R-:W-:Y:S02]  /*70a0*/  IMAD.MOV.U32 R5, RZ, RZ, R10 ;  /* 0x000000ffff057224 */ /* 0x000fe400078e000a */
[----:B------:R-:W-:-:S02]  /*70b0*/  IMAD.MOV.U32 R7, RZ, RZ, R9 ;  /* 0x000000ffff077224 */ /* 0x000fc400078e0009 */
[----:B------:R-:W-:Y:S02]  /*70c0*/  IMAD.SHL.U32 R15, R13, 0x40, RZ ;  /* 0x000000400d0f7824 */ /* 0x000fe400078e00ff */
[----:B------:R-:W-:-:S07]  /*70d0*/  VIADD R24, R19, 0x40 ;  /* 0x0000004013187836 */ /* 0x000fce0000000000 */
.L_x_172:
[----:B------:R-:W0:Y:S01]  /*70e0*/  S2R R14, SR_CgaCtaId ;  /* 0x00000000000e7919 */ /* 0x000e220000008800 */
[----:B------:R-:W-:Y:S02]  /*70f0*/  MOV R13, 0x400 ;  /* 0x00000400000d7802 */ /* 0x000fe40000000f00 */
[----:B------:R-:W-:Y:S02]  /*7100*/  ISETP.NE.AND P1, PT, R11, RZ, PT ;  /* 0x000000ff0b00720c */ /* 0x000fe40003f25270 */
[----:B0-----:R-:W-:Y:S02]  /*7110*/  LEA R22, R14, R13, 0x18 ;  /* 0x0000000d0e167211 */ /* 0x001fe400078ec0ff */
[----:B------:R-:W-:-:S09]  /*7120*/  SHF.L.U32 R13, R5, 0x1f, RZ ;  /* 0x0000001f050d7819 */ /* 0x000fd200000006ff */
[----:B------:R-:W0:Y:S01]  /*7130*/  @!P1 LDC R14, c[0x0][0x500] ;  /* 0x00014000ff0e9b82 */ /* 0x000e220000000800 */
[----:B------:R-:W-:-:S04]  /*7140*/  IMAD R20, R7, 0x8, R22 ;  /* 0x0000000807147824 */ /* 0x000fc800078e0216 */
[----:B------:R-:W1:Y:S02]  /*7150*/  SYNCS.PHASECHK.TRANS64.TRYWAIT P0, [R20+URZ+0x10], R13 ;  /* 0x0000100d140075a7 */ /* 0x000e64000800017f */
[----:B-1----:R-:W-:Y:S05]  /*7160*/  @!P0 BRA `(.L_x_170) ;  /* 0x0000000c00548947 */ /* 0x002fea0003800000 */
.L_x_187:
[----:B-1----:R-:W-:Y:S01]  /*7170*/  PRMT R13, R12, 0x9910, RZ ;  /* 0x000099100c0d7816 */ /* 0x002fe200000000ff */
[----:B0-----:R0:W-:Y:S03]  /*7180*/  @!P1 SYNCS.ARRIVE.TRANS64 RZ, [R20+URZ], R14 ;  /* 0x0000000e14ff99a7 */ /* 0x0011e6000800003f */
[----:B------:R-:W-:-:S13]  /*7190*/  ISETP.NE.AND P0, PT, R13, 0x2, PT ;  /* 0x000000020d00780c */ /* 0x000fda0003f05270 */
[----:B0-----:R-:W-:Y:S05]  /*71a0*/  @P0 BRA `(.L_x_171) ;  /* 0x0000000000040947 */ /* 0x001fea0003800000 */
[----:B------:R-:W-:Y:S01]  /*71b0*/  BPT.TRAP 0x1 ;  /* 0x000000040000795c */ /* 0x000fe20000300000 */
.L_x_171:
[----:B------:R-:W-:Y:S01]  /*71c0*/  R2UR UR8, R7 ;  /* 0x00000000070872ca */ /* 0x000fe200000e0000 */
[----:B------:R-:W-:Y:S01]  /*71d0*/  VIADD R4, R4, 0xffffffff ;  /* 0xffffffff04047836 */ /* 0x000fe20000000000 */
[----:B------:R-:W-:Y:S01]  /*71e0*/  R2UR UR10, R22 ;  /* 0x00000000160a72ca */ /* 0x000fe200000e0000 */
[----:B------:R-:W-:Y:S01]  /*71f0*/  UIADD3 UR6, UP0, UR30, 0xf0, URZ ;  /* 0x000000f01e067890 */ /* 0x000fe2000ff1e03f */
[----:B------:R-:W-:Y:S01]  /*7200*/  R2UR UR25, R20 ;  /* 0x00000000141972ca */ /* 0x000fe200000e0000 */
[----:B------:R-:W-:Y:S01]  /*7210*/  UIADD3 UR32, UP1, UR30, 0x1f0, URZ ;  /* 0x000001f01e207890 */ /* 0x000fe2000ff3e03f */
[----:B------:R-:W-:Y:S01]  /*7220*/  R2UR UR28, R6 ;  /* 0x00000000061c72ca */ /* 0x000fe200000e0000 */
[----:B------:R-:W-:Y:S01]  /*7230*/  UIADD3.X UR7, URZ, UR31, URZ, UP0, !UPT ;  /* 0x0000001f3f077290 */ /* 0x000fe200087fe43f */
[----:B------:R-:W-:Y:S01]  /*7240*/  R2UR UR26, R21 ;  /* 0x00000000151a72ca */ /* 0x000fe200000e0000 */
[----:B------:R-:W-:Y:S01]  /*7250*/  UPRMT UR29, URZ, 0x5410, UR23 ;  /* 0x000054103f1d7896 */ /* 0x000fe20008000017 */
[----:B------:R-:W-:Y:S01]  /*7260*/  R2UR UR19, R23 ;  /* 0x00000000171372ca */ /* 0x000fe200000e0000 */
[----:B------:R-:W-:Y:S01]  /*7270*/  UIADD3.X UR33, URZ, UR31, URZ, UP1, !UPT ;  /* 0x0000001f3f217290 */ /* 0x000fe20008ffe43f */
[----:B------:R-:W-:Y:S01]  /*7280*/  R2UR UR27, R15 ;  /* 0x000000000f1b72ca */ /* 0x000fe200000e0000 */
[----:B------:R-:W-:Y:S01]  /*7290*/  USHF.L.U32 UR8, UR8, 0xd, URZ ;  /* 0x0000000d08087899 */ /* 0x000fe2000800063f */
[----:B------:R-:W-:Y:S01]  /*72a0*/  R2UR UR18, R19 ;  /* 0x00000000131272ca */ /* 0x000fe200000e0000 */
[----:B------:R-:W-:Y:S01]  /*72b0*/  UPRMT UR38, URZ, 0x5410, UR22 ;  /* 0x000054103f267896 */ /* 0x000fe20008000016 */
[----:B------:R-:W-:Y:S01]  /*72c0*/  ISETP.GT.AND P1, PT, R4, 0x1, PT ;  /* 0x000000010400780c */ /* 0x000fe20003f24270 */
[----:B------:R-:W-:Y:S01]  /*72d0*/  ULEA UR9, UR34, UR8, 0xc ;  /* 0x0000000822097291 */ /* 0x000fe2000f8e603f */
[----:B------:R-:W-:Y:S01]  /*72e0*/  VIADD R7, R7, 0x1 ;  /* 0x0000000107077836 */ /* 0x000fe20000000000 */
[----:B------:R-:W-:Y:S01]  /*72f0*/  ULOP3.LUT UR8, UR8, 0x800, UR35, 0xf8, !UPT ;  /* 0x0000080008087892 */ /* 0x000fe2000f8ef823 */
[----:B------:R-:W-:Y:S01]  /*7300*/  VIADD R23, R23, 0x40 ;  /* 0x0000004017177836 */ /* 0x000fe20000000000 */
[----:B------:R-:W-:Y:S01]  /*7310*/  ULEA UR9, UR9, UR10, 0x1 ;  /* 0x0000000a09097291 */ /* 0x000fe2000f8e083f */
[----:B------:R-:W-:Y:S01]  /*7320*/  VIADD R21, R21, 0x40 ;  /* 0x0000004015157836 */ /* 0x000fe20000000000 */
[----:B------:R-:W-:Y:S01]  /*7330*/  ULEA UR8, UR8, UR10, 0x1 ;  /* 0x0000000a08087291 */ /* 0x000fe2000f8e083f */
[----:B------:R-:W-:Y:S01]  /*7340*/  R2UR UR10, R24 ;  /* 0x00000000180a72ca */ /* 0x000fe200000e0000 */
[----:B------:R-:W-:Y:S01]  /*7350*/  UIADD3 UR24, UR9, 0x100, URZ ;  /* 0x0000010009187890 */ /* 0x000fe2000fffe03f */
[----:B------:R-:W-:Y:S01]  /*7360*/  ISETP.NE.AND P0, PT, R7, 0x2, PT ;  /* 0x000000020700780c */ /* 0x000fe20003f05270 */
[----:B------:R-:W-:-:S02]  /*7370*/  UIADD3 UR16, UR8, 0x8100, URZ ;  /* 0x0000810008107890 */ /* 0x000fc4000fffe03f */
[----:B------:R-:W-:Y:S01]  /*7380*/  UIADD3 UR8, UR8, 0xa100, URZ ;  /* 0x0000a10008087890 */ /* 0x000fe2000fffe03f */
[----:B------:R-:W-:Y:S01]  /*7390*/  SEL R14, RZ, 0x1, P0 ;  /* 0x00000001ff0e7807 */ /* 0x000fe20000000000 */
[----:B------:R-:W-:Y:S01]  /*73a0*/  UMOV UR4, 0x0 ;  /* 0x0000000000047882 */ /* 0x000fe20000000000 */
[----:B------:R-:W-:Y:S01]  /*73b0*/  UMOV UR5, 0x10000000 ;  /* 0x1000000000057882 */ /* 0x000fe20000000000 */
[----:B------:R-:W-:Y:S01]  /*73c0*/  UMOV UR17, UR25 ;  /* 0x0000001900117c82 */ /* 0x000fe20008000000 */
[----:B------:R-:W-:Y:S01]  /*73d0*/  UMOV UR20, UR28 ;  /* 0x0000001c00147c82 */ /* 0x000fe20008000000 */
[----:B------:R-:W-:Y:S01]  /*73e0*/  UMOV UR9, UR25 ;  /* 0x0000001900097c82 */ /* 0x000fe20008000000 */
[----:B------:R-:W-:Y:S01]  /*73f0*/  UMOV UR11, UR19 ;  /* 0x00000013000b7c82 */ /* 0x000fe20008000000 */
[----:B------:R0:W-:Y:S01]  /*7400*/  UTMALDG.3D.MULTICAST [UR24], [UR6], UR29, desc[UR4] ;  /* 0x00000418060073b4 */ /* 0x0001e2000801181d */
[----:B------:R-:W-:Y:S01]  /*7410*/  UMOV UR12, UR28 ;  /* 0x0000001c000c7c82 */ /* 0x000fe20008000000 */
[----:B------:R-:W-:-:S02]  /*7420*/  LOP3.LUT R5, R5, R14, RZ, 0x3c, !PT ;  /* 0x0000000e05057212 */ /* 0x000fc400078e3cff */
[----:B------:R-:W-:Y:S01]  /*7430*/  SEL R7, R7, RZ, P0 ;  /* 0x000000ff07077207 */ /* 0x000fe20000000000 */
[----:B------:R0:W-:Y:S01]  /*7440*/  UTMALDG.3D.MULTICAST [UR16], [UR32], UR38, desc[UR4] ;  /* 0x00000410200073b4 */ /* 0x0001e20008011826 */
[----:B------:R0:W-:Y:S02]  /*7450*/  UTMALDG.3D.MULTICAST [UR8], [UR32], UR38, desc[UR4] ;  /* 0x00000408200073b4 */ /* 0x0001e40008011826 */
[----:B0-----:R-:W-:Y:S05]  /*7460*/  @P1 BRA `(.L_x_172) ;  /* 0xfffffffc001c1947 */ /* 0x001fea000383ffff */
.L_x_169:
[----:B------:R-:W-:Y:S05]  /*7470*/  BSYNC B1 ;  /* 0x0000000000017941 */ /* 0x000fea0003800000 */
.L_x_168:
[----:B------:R-:W-:Y:S01]  /*7480*/  LOP3.LUT P1, RZ, R3, 0xff, RZ, 0xc0, !PT ;  /* 0x000000ff03ff7812 */ /* 0x000fe2000782c0ff */
[----:B------:R-:W-:Y:S01]  /*7490*/  IMAD.IADD R9, R8, 0x1, R9 ;  /* 0x0000000108097824 */ /* 0x000fe200078e0209 */
[----:B------:R-:W-:Y:S01]  /*74a0*/  IADD3 R16, P2, R16, UR36, RZ ;  /* 0x0000002410107c10 */ /* 0x000fe2000ff5e0ff */
[----:B------:R-:W-:Y:S01]  /*74b0*/  ULDC.64 UR4, c[0x0][0x650] ;  /* 0x0001940000047ab9 */ /* 0x000fe20000000a00 */
[----:B------:R-:W-:Y:S01]  /*74c0*/  BSSY B1, `(.L_x_173) ;  /* 0x000006c000017945 */ /* 0x000fe20003800000 */
[----:B------:R-:W-:Y:S01]  /*74d0*/  IMAD.MOV.U32 R13, RZ, RZ, -0x1 ;  /* 0xffffffffff0d7424 */ /* 0x000fe200078e00ff */
[----:B------:R-:W-:Y:S01]  /*74e0*/  SHF.R.U32.HI R3, RZ, 0x1, R9 ;  /* 0x00000001ff037819 */ /* 0x000fe20000011609 */
[----:B------:R-:W-:Y:S01]  /*74f0*/  IMAD.MOV.U32 R19, RZ, RZ, -0x1 ;  /* 0xffffffffff137424 */ /* 0x000fe200078e00ff */
[----:B------:R-:W-:Y:S01]  /*7500*/  ISETP.GT.U32.AND P0, PT, R9, 0x1, PT ;  /* 0x000000010900780c */ /* 0x000fe20003f04070 */
[----:B------:R-:W-:Y:S01]  /*7510*/  IMAD.MOV.U32 R6, RZ, RZ, -0x1 ;  /* 0xffffffffff067424 */ /* 0x000fe200078e00ff */
[----:B------:R-:W-:-:S02]  /*7520*/  LOP3.LUT R3, R3, 0x1, RZ, 0xc0, !PT ;  /* 0x0000000103037812 */ /* 0x000fc400078ec0ff */
[----:B------:R-:W-:Y:S01]  /*7530*/  ISETP.LT.U32.AND P0, PT, R8, 0x2, P0 ;  /* 0x000000020800780c */ /* 0x000fe20000701070 */
[----:B------:R-:W0:Y:S01]  /*7540*/  @P1 S2R R5, SR_CgaCtaId ;  /* 0x0000000000051919 */ /* 0x000e220000008800 */
[----:B------:R-:W-:Y:S02]  /*7550*/  @P1 MOV R4, 0x400 ;  /* 0x0000040000041802 */ /* 0x000fe40000000f00 */
[----:B------:R-:W-:Y:S02]  /*7560*/  IADD3.X R17, R17, UR42, RZ, P2, !PT ;  /* 0x0000002a11117c10 */ /* 0x000fe400097fe4ff */
[----:B------:R-:W-:Y:S02]  /*7570*/  ISETP.GE.U32.AND P2, PT, R16, UR4, PT ;  /* 0x0000000410007c0c */ /* 0x000fe4000bf46070 */
[----:B------:R-:W-:Y:S02]  /*7580*/  LOP3.LUT R9, R9, 0x1, RZ, 0xc0, !PT ;  /* 0x0000000109097812 */ /* 0x000fe400078ec0ff */
[----:B0-----:R-:W-:-:S04]  /*7590*/  @P1 LEA R4, R5, R4, 0x18 ;  /* 0x0000000405041211 */ /* 0x001fc800078ec0ff */
[----:B------:R0:W-:Y:S01]  /*75a0*/  @P1 SYNCS.ARRIVE.TRANS64.A1T0 RZ, [R4+URZ+0x38], RZ ;  /* 0x000038ff04ff19a7 */ /* 0x0001e2000810003f */
[----:B------:R-:W-:Y:S02]  /*75b0*/  ISETP.NE.U32.AND P1, PT, R3, 0x1, PT ;  /* 0x000000010300780c */ /* 0x000fe40003f25070 */
[----:B------:R-:W-:Y:S02]  /*75c0*/  SEL R3, RZ, 0x1, !P0 ;  /* 0x00000001ff037807 */ /* 0x000fe40004000000 */
[----:B------:R-:W-:Y:S02]  /*75d0*/  ISETP.GE.U32.AND.EX P0, PT, R17, UR5, PT, P2 ;  /* 0x0000000511007c0c */ /* 0x000fe4000bf06120 */
[----:B------:R-:W-:-:S04]  /*75e0*/  ISETP.GT.U32.AND P1, PT, R8, 0x1, !P1 ;  /* 0x000000010800780c */ /* 0x000fc80004f24070 */
[----:B0-----:R-:W-:-:S04]  /*75f0*/  SEL R4, RZ, 0x1, !P1 ;  /* 0x00000001ff047807 */ /* 0x001fc80004800000 */
[--C-:B------:R-:W-:Y:S02]  /*7600*/  LOP3.LUT R10, R4, R10, R3.reuse, 0x96, !PT ;  /* 0x0000000a040a7212 */ /* 0x100fe400078e9603 */
[----:B------:R-:W-:Y:S02]  /*7610*/  PRMT R4, RZ, 0x7610, R4 ;  /* 0x00007610ff047816 */ /* 0x000fe40000000004 */
[----:B------:R-:W-:Y:S01]  /*7620*/  PRMT R3, RZ, 0x7610, R3 ;  /* 0x00007610ff037816 */ /* 0x000fe20000000003 */
[----:B------:R-:W-:Y:S06]  /*7630*/  @P0 BRA `(.L_x_174) ;  /* 0x0000000400500947 */ /* 0x000fec0003800000 */
[----:B------:R-:W0:Y:S01]  /*7640*/  S2R R15, SR_CTAID.X ;  /* 0x00000000000f7919 */ /* 0x000e220000002500 */
[----:B------:R-:W-:Y:S01]  /*7650*/  ULDC.64 UR4, c[0x0][0x628] ;  /* 0x00018a0000047ab9 */ /* 0x000fe20000000a00 */
[----:B------:R-:W1:Y:S01]  /*7660*/  LDC R20, c[0x0][0x144] ;  /* 0x00005100ff147b82 */ /* 0x000e620000000800 */
[----:B------:R-:W-:Y:S01]  /*7670*/  ISETP.NE.U32.AND P0, PT, RZ, UR4, PT ;  /* 0x00000004ff007c0c */ /* 0x000fe2000bf05070 */
[----:B------:R-:W2:Y:S01]  /*7680*/  S2R R13, SR_CTAID.Y ;  /* 0x00000000000d7919 */ /* 0x000ea20000002600 */
[----:B------:R-:W-:Y:S01]  /*7690*/  ULDC UR6, c[0x0][0x150] ;  /* 0x0000540000067ab9 */ /* 0x000fe20000000800 */
[----:B------:R-:W-:Y:S01]  /*76a0*/  ULDC UR7, c[0x0][0x630] ;  /* 0x00018c0000077ab9 */ /* 0x000fe20000000800 */
[----:B------:R-:W-:Y:S01]  /*76b0*/  ISETP.NE.AND.EX P0, PT, RZ, UR5, PT, P0 ;  /* 0x00000005ff007c0c */ /* 0x000fe2000bf05300 */
[----:B------:R-:W-:Y:S01]  /*76c0*/  IMAD.MOV.U32 R4, RZ, RZ, R16 ;  /* 0x000000ffff047224 */ /* 0x000fe200078e0010 */
[----:B0-----:R-:W-:-:S05]  /*76d0*/  I2FP.F32.U32 R5, R15 ;  /* 0x0000000f00057245 */ /* 0x001fca0000201000 */
[----:B------:R-:W-:Y:S01]  /*76e0*/  FMUL R21, R5, UR6 ;  /* 0x0000000605157c20 */ /* 0x000fe20008400000 */
[----:B------:R-:W-:-:S05]  /*76f0*/  IMAD.MOV.U32 R5, RZ, RZ, R17 ;  /* 0x000000ffff057224 */ /* 0x000fca00078e0011 */
[----:B--2---:R-:W-:Y:S05]  /*7700*/  @!P0 BRA `(.L_x_175) ;  /* 0x0000000000288947 */ /* 0x004fea0003800000 */
[----:B------:R-:W-:Y:S02]  /*7710*/  ULDC UR6, c[0x0][0x634] ;  /* 0x00018d0000067ab9 */ /* 0x000fe40000000800 */
[----:B------:R-:W-:-:S05]  /*7720*/  IADD3 R5, P0, R16, UR6, RZ ;  /* 0x0000000610057c10 */ /* 0x000fca000ff1e0ff */
[----:B------:R-:W-:-:S04]  /*7730*/  IMAD.X R19, RZ, RZ, R17, P0 ;  /* 0x000000ffff137224 */ /* 0x000fc800000e0611 */
[----:B------:R-:W-:-:S04]  /*7740*/  IMAD.WIDE.U32 R6, R19, UR4, RZ ;  /* 0x0000000413067c25 */ /* 0x000fc8000f8e00ff */
[----:B------:R-:W-:-:S04]  /*7750*/  IMAD.WIDE.U32 R6, P0, R5, UR5, R6 ;  /* 0x0000000505067c25 */ /* 0x000fc8000f800006 */
[----:B------:R-:W-:-:S04]  /*7760*/  IMAD.WIDE.U32 R4, R5, UR4, RZ ;  /* 0x0000000405047c25 */ /* 0x000fc8000f8e00ff */
[----:B------:R-:W-:Y:S01]  /*7770*/  IMAD.MOV.U32 R4, RZ, RZ, R7 ;  /* 0x000000ffff047224 */ /* 0x000fe200078e0007 */
[----:B------:R-:W-:Y:S01]  /*7780*/  IADD3 RZ, P1, R5, R6, RZ ;  /* 0x0000000605ff7210 */ /* 0x000fe20007f3e0ff */
[----:B------:R-:W-:-:S04]  /*7790*/  IMAD.X R5, RZ, RZ, RZ, P0 ;  /* 0x000000ffff057224 */ /* 0x000fc800000e06ff */
[----:B------:R-:W-:-:S08]  /*77a0*/  IMAD.WIDE.U32.X R4, R19, UR5, R4, P1 ;  /* 0x0000000513047c25 */ /* 0x000fd000088e0404 */
.L_x_175:
[--C-:B------:R-:W-:Y:S01]  /*77b0*/  SHF.R.U64 R14, R4, UR7, R5.reuse ;  /* 0x00000007040e7c19 */ /* 0x100fe20008001205 */
[----:B------:R-:W0:Y:S01]  /*77c0*/  F2I.U32.TRUNC.NTZ R21, R21 ;  /* 0x0000001500157305 */ /* 0x000e22000020f000 */
[----:B------:R-:W-:Y:S01]  /*77d0*/  SHF.R.U32.HI R4, RZ, UR7, R5 ;  /* 0x00000007ff047c19 */ /* 0x000fe20008011605 */
[----:B------:R-:W-:Y:S01]  /*77e0*/  ULDC.64 UR4, c[0x0][0x620] ;  /* 0x0001880000047ab9 */ /* 0x000fe20000000a00 */
[----:B------:R-:W-:Y:S01]  /*77f0*/  IADD3 R7, P0, RZ, -R14, RZ ;  /* 0x8000000eff077210 */ /* 0x000fe20007f1e0ff */
[----:B------:R-:W-:Y:S01]  /*7800*/  ULDC.64 UR6, c[0x0][0x640] ;  /* 0x0001900000067ab9 */ /* 0x000fe20000000a00 */
[----:B------:R-:W2:Y:S03]  /*7810*/  LDC R22, c[0x0][0x148] ;  /* 0x00005200ff167b82 */ /* 0x000ea60000000800 */
[----:B------:R-:W-:Y:S01]  /*7820*/  IMAD.X R4, RZ, RZ, ~R4, P0 ;  /* 0x000000ffff047224 */ /* 0x000fe200000e0e04 */
[----:B------:R-:W-:-:S03]  /*7830*/  ISETP.NE.U32.AND P0, PT, RZ, UR6, PT ;  /* 0x00000006ff007c0c */ /* 0x000fc6000bf05070 */
[----:B------:R-:W-:Y:S01]  /*7840*/  IMAD R6, R4, UR4, RZ ;  /* 0x0000000404067c24 */ /* 0x000fe2000f8e02ff */
[----:B------:R-:W-:Y:S01]  /*7850*/  ISETP.NE.AND.EX P0, PT, RZ, UR7, PT, P0 ;  /* 0x00000007ff007c0c */ /* 0x000fe2000bf05300 */
[----:B------:R-:W-:Y:S01]  /*7860*/  IMAD.WIDE.U32 R4, R7, UR4, R16 ;  /* 0x0000000407047c25 */ /* 0x000fe2000f8e0010 */
[----:B------:R-:W-:-:S03]  /*7870*/  ULDC UR4, c[0x0][0x618] ;  /* 0x0001860000047ab9 */ /* 0x000fc60000000800 */
[----:B------:R-:W-:Y:S01]  /*7880*/  IMAD R7, R7, UR5, R6 ;  /* 0x0000000507077c24 */ /* 0x000fe2000f8e0206 */
[----:B------:R-:W-:Y:S01]  /*7890*/  ULDC UR5, c[0x0][0x154] ;  /* 0x0000550000057ab9 */ /* 0x000fe20000000800 */
[----:B0-----:R-:W-:Y:S02]  /*78a0*/  IMAD.MOV R6, RZ, RZ, -R21 ;  /* 0x000000ffff067224 */ /* 0x001fe400078e0a15 */
[----:B------:R-:W-:Y:S02]  /*78b0*/  IMAD.IADD R5, R5, 0x1, R7 ;  /* 0x0000000105057824 */ /* 0x000fe400078e0207 */
[----:B-1----:R-:W-:Y:S01]  /*78c0*/  IMAD R15, R20, R6, R15 ;  /* 0x00000006140f7224 */ /* 0x002fe200078e020f */
[----:B------:R-:W-:Y:S02]  /*78d0*/  I2FP.F32.U32 R6, R13 ;  /* 0x0000000d00067245 */ /* 0x000fe40000201000 */
[--C-:B------:R-:W-:Y:S02]  /*78e0*/  SHF.R.U64 R19, R4, UR4, R5.reuse ;  /* 0x0000000404137c19 */ /* 0x100fe40008001205 */
[----:B------:R-:W-:Y:S01]  /*78f0*/  SHF.R.U32.HI R4, RZ, UR4, R5 ;  /* 0x00000004ff047c19 */ /* 0x000fe20008011605 */
[----:B------:R-:W-:Y:S01]  /*7900*/  FMUL R6, R6, UR5 ;  /* 0x0000000506067c20 */ /* 0x000fe20008400000 */
[----:B------:R-:W-:-:S02]  /*7910*/  ULDC UR4, c[0x0][0x608] ;  /* 0x0001820000047ab9 */ /* 0x000fc40000000800 */
[--C-:B------:R-:W-:Y:S01]  /*7920*/  SHF.R.U64 R21, R19, UR4, R4.reuse ;  /* 0x0000000413157c19 */ /* 0x100fe20008001204 */
[----:B------:R0:W1:Y:S01]  /*7930*/  F2I.U32.TRUNC.NTZ R24, R6 ;  /* 0x0000000600187305 */ /* 0x000062000020f000 */
[----:B------:R-:W-:Y:S01]  /*7940*/  SHF.R.U32.HI R4, RZ, UR4, R4 ;  /* 0x00000004ff047c19 */ /* 0x000fe20008011604 */
[----:B------:R-:W-:-:S03]  /*7950*/  ULDC UR4, c[0x0][0x658] ;  /* 0x0001960000047ab9 */ /* 0x000fc60000000800 */
[--C-:B------:R-:W-:Y:S02]  /*7960*/  SHF.R.U64 R20, R21, UR4, R4.reuse ;  /* 0x0000000415147c19 */ /* 0x100fe40008001204 */
[----:B------:R-:W-:-:S03]  /*7970*/  SHF.R.U32.HI R23, RZ, UR4, R4 ;  /* 0x00000004ff177c19 */ /* 0x000fc60008011604 */
[----:B------:R-:W-:Y:S02]  /*7980*/  IMAD.MOV.U32 R4, RZ, RZ, R20 ;  /* 0x000000ffff047224 */ /* 0x000fe400078e0014 */
[----:B------:R-:W-:Y:S01]  /*7990*/  IMAD.MOV.U32 R5, RZ, RZ, R23 ;  /* 0x000000ffff057224 */ /* 0x000fe200078e0017 */
[----:B0-----:R-:W-:Y:S06]  /*79a0*/  @!P0 BRA `(.L_x_176) ;  /* 0x0000000000288947 */ /* 0x001fec0003800000 */
        /* <DEDUP_REMOVED lines=10> */
.L_x_176:
[----:B------:R-:W-:Y:S01]  /*7a50*/  ISETP.NE.AND P0, PT, R2, 0x1, PT ;  /* 0x000000010200780c */ /* 0x000fe20003f05270 */
[----:B------:R-:W-:Y:S01]  /*7a60*/  ULDC UR4, c[0x0][0x648] ;  /* 0x0001920000047ab9 */ /* 0x000fe20000000800 */
[----:B------:R-:W-:Y:S01]  /*7a70*/  LOP3.LUT R21, R21, UR21, RZ, 0xc0, !PT ;  /* 0x0000001515157c12 */ /* 0x000fe2000f8ec0ff */
[----:B-1----:R-:W-:Y:S01]  /*7a80*/  IMAD.MOV R24, RZ, RZ, -R24 ;  /* 0x000000ffff187224 */ /* 0x002fe200078e0a18 */
[----:B------:R-:W-:Y:S01]  /*7a90*/  SHF.R.U64 R4, R4, UR4, R5 ;  /* 0x0000000404047c19 */ /* 0x000fe20008001205 */
[----:B------:R-:W-:Y:S01]  /*7aa0*/  ULDC UR4, c[0x0][0x638] ;  /* 0x00018e0000047ab9 */ /* 0x000fe20000000800 */
[----:B------:R-:W-:Y:S01]  /*7ab0*/  LOP3.LUT R19, R19, UR13, RZ, 0xc0, !PT ;  /* 0x0000000d13137c12 */ /* 0x000fe2000f8ec0ff */
[----:B------:R-:W-:Y:S01]  /*7ac0*/  ULDC UR5, c[0x0][0x610] ;  /* 0x0001840000057ab9 */ /* 0x000fe20000000800 */
[----:B------:R-:W-:Y:S02]  /*7ad0*/  IMAD.MOV.U32 R6, RZ, RZ, R14 ;  /* 0x000000ffff067224 */ /* 0x000fe400078e000e */
[----:B------:R-:W-:-:S02]  /*7ae0*/  IMAD.MOV R5, RZ, RZ, -R4 ;  /* 0x000000ffff057224 */ /* 0x000fc400078e0a04 */
[----:B------:R-:W-:Y:S02]  /*7af0*/  IMAD R4, R4, UR14, R21 ;  /* 0x0000000e04047c24 */ /* 0x000fe4000f8e0215 */
[----:B--2---:R-:W-:Y:S02]  /*7b00*/  @P0 IMAD R15, R22, R24, R13 ;  /* 0x00000018160f0224 */ /* 0x004fe400078e020d */
[----:B------:R-:W-:Y:S01]  /*7b10*/  IMAD R20, R5, UR4, R20 ;  /* 0x0000000405147c24 */ /* 0x000fe2000f8e0214 */
[----:B------:R-:W-:Y:S01]  /*7b20*/  ULDC UR4, c[0x0][0x600] ;  /* 0x0001800000047ab9 */ /* 0x000fe20000000800 */
[----:B------:R-:W-:Y:S02]  /*7b30*/  IMAD R15, R4, UR5, R15 ;  /* 0x00000005040f7c24 */ /* 0x000fe4000f8e020f */
[----:B------:R-:W-:Y:S02]  /*7b40*/  IMAD R20, R20, UR4, R19 ;  /* 0x0000000414147c24 */ /* 0x000fe4000f8e0213 */
[----:B------:R-:W-:-:S03]  /*7b50*/  IMAD.MOV.U32 R4, RZ, RZ, 0x1 ;  /* 0x00000001ff047424 */ /* 0x000fc600078e00ff */
[----:B------:R-:W-:Y:S02]  /*7b60*/  SEL R19, R20, R15, !P0 ;  /* 0x0000000f14137207 */ /* 0x000fe40004000000 */
[----:B------:R-:W-:-:S07]  /*7b70*/  SEL R13, R15, R20, !P0 ;  /* 0x000000140f0d7207 */ /* 0x000fce0004000000 */
.L_x_174:
[----:B------:R-:W-:Y:S05]  /*7b80*/  BSYNC B1 ;  /* 0x0000000000017941 */ /* 0x000fea0003800000 */
.L_x_173:
[----:B------:R-:W-:-:S13]  /*7b90*/  LOP3.LUT P0, RZ, R4, 0xff, RZ, 0xc0, !PT ;  /* 0x000000ff04ff7812 */ /* 0x000fda000780c0ff */
[----:B------:R-:W-:Y:S05]  /*7ba0*/  @P0 BRA `(.L_x_177) ;  /* 0xfffffff400080947 */ /* 0x000fea000383ffff */
[----:B------:R-:W-:Y:S05]  /*7bb0*/  BSYNC B0 ;  /* 0x0000000000007941 */ /* 0x000fea0003800000 */
.L_x_166:
[----:B------:R-:W-:-:S03]  /*7bc0*/  UMOV UR4, 0xffffffff ;  /* 0xffffffff00047882 */ /* 0x000fc60000000000 */
[----:B------:R-:W-:Y:S05]  /*7bd0*/  BRA.DIV UR4, `(.L_x_178) ;  /* 0x0000000204cc7947 */ /* 0x000fea000b800000 */
[----:B------:R-:W-:-:S13]  /*7be0*/  ELECT P6, URZ, PT ;  /* 0x00000000003f782f */ /* 0x000fda00038c0000 */
.L_x_190:
[----:B------:R-:W-:Y:S04]  /*7bf0*/  BSSY B0, `(.L_x_179) ;  /* 0x0000019000007945 */ /* 0x000fe80003800000 */
[----:B------:R-:W-:Y:S05]  /*7c00*/  @!P6 BRA `(.L_x_180) ;  /* 0x00000000005ce947 */ /* 0x000fea0003800000 */
[----:B------:R-:W-:-:S04]  /*7c10*/  LOP3.LUT R18, R18, 0x2, RZ, 0xfc, !PT ;  /* 0x0000000212127812 */ /* 0x000fc800078efcff */
[----:B------:R-:W-:-:S13]  /*7c20*/  ISETP.NE.AND P0, PT, R18, 0x3, PT ;  /* 0x000000031200780c */ /* 0x000fda0003f05270 */
[----:B------:R-:W-:Y:S05]  /*7c30*/  @!P0 BRA `(.L_x_181) ;  /* 0x0000000000048947 */ /* 0x000fea0003800000 */
[----:B------:R-:W-:Y:S01]  /*7c40*/  BPT.TRAP 0x1 ;  /* 0x000000040000795c */ /* 0x000fe20000300000 */
.L_x_181:
[----:B------:R-:W0:Y:S01]  /*7c50*/  S2R R3, SR_CgaCtaId ;  /* 0x0000000000037919 */ /* 0x000e220000008800 */
[----:B------:R-:W-:Y:S02]  /*7c60*/  MOV R0, 0x400 ;  /* 0x0000040000007802 */ /* 0x000fe40000000f00 */
[----:B------:R-:W-:Y:S02]  /*7c70*/  SHF.L.U32 R2, R10, 0x1f, RZ ;  /* 0x0000001f0a027819 */ /* 0x000fe400000006ff */
[----:B0-----:R-:W-:-:S05]  /*7c80*/  LEA R0, R3, R0, 0x18 ;  /* 0x0000000003007211 */ /* 0x001fca00078ec0ff */
[----:B------:R-:W-:-:S04]  /*7c90*/  VIADD R0, R0, 0x10 ;  /* 0x0000001000007836 */ /* 0x000fc80000000000 */
[C---:B------:R-:W-:Y:S02]  /*7ca0*/  IMAD R5, R9.reuse, 0x8, R0 ;  /* 0x0000000809057824 */ /* 0x040fe400078e0200 */
[----:B------:R-:W-:Y:S02]  /*7cb0*/  VIADD R9, R9, 0x1 ;  /* 0x0000000109097836 */ /* 0x000fe40000000000 */
[----:B------:R-:W0:Y:S03]  /*7cc0*/  SYNCS.PHASECHK.TRANS64.TRYWAIT P0, [R5+URZ], R2 ;  /* 0x00000002050075a7 */ /* 0x000e26000800017f */
[----:B------:R-:W-:-:S04]  /*7cd0*/  ISETP.NE.AND P1, PT, R9, 0x2, PT ;  /* 0x000000020900780c */ /* 0x000fc80003f25270 */
[----:B------:R-:W-:Y:S02]  /*7ce0*/  SEL R3, RZ, 0x1, P1 ;  /* 0x00000001ff037807 */ /* 0x000fe40000800000 */
[----:B------:R-:W-:Y:S02]  /*7cf0*/  SEL R9, R9, RZ, P1 ;  /* 0x000000ff09097207 */ /* 0x000fe40000800000 */
[----:B------:R-:W-:Y:S01]  /*7d00*/  LOP3.LUT R3, R10, R3, RZ, 0x3c, !PT ;  /* 0x000000030a037212 */ /* 0x000fe200078e3cff */
[----:B0-----:R-:W-:Y:S06]  /*7d10*/  @!P0 BRA `(.L_x_182) ;  /* 0x00000000009c8947 */ /* 0x001fec0003800000 */
.L_x_191:
[----:B------:R-:W-:Y:S01]  /*7d20*/  IMAD R9, R9, 0x8, R0 ;  /* 0x0000000809097824 */ /* 0x000fe200078e0200 */
[----:B------:R-:W-:-:S07]  /*7d30*/  SHF.L.U32 R0, R3, 0x1f, RZ ;  /* 0x0000001f03007819 */ /* 0x000fce00000006ff */
.L_x_183:
[----:B-1----:R1:W2:Y:S02]  /*7d40*/  SYNCS.PHASECHK.TRANS64.TRYWAIT P0, [R9+URZ], R0 ;  /* 0x00000000090075a7 */ /* 0x0022a4000800017f */
[----:B--2---:R-:W-:Y:S05]  /*7d50*/  @!P0 NANOSLEEP.SYNCS 0x989680 ;  /* 0x009896800000895d */ /* 0x004fea0003900000 */
[----:B------:R-:W2:Y:S02]  /*7d60*/  @!P0 SYNCS.PHASECHK.TRANS64 P0, [R9+URZ], R0 ;  /* 0x00000000090085a7 */ /* 0x000ea4000800007f */
[----:B--2---:R-:W-:Y:S05]  /*7d70*/  @!P0 BRA `(.L_x_183) ;  /* 0xfffffffc00f08947 */ /* 0x004fea000383ffff */
.L_x_180:
[----:B------:R-:W-:Y:S05]  /*7d80*/  BSYNC B0 ;  /* 0x0000000000007941 */ /* 0x000fea0003800000 */
.L_x_179:
[----:B------:R-:W-:Y:S05]  /*7d90*/  EXIT ;  /* 0x000000000000794d */ /* 0x000fea0003800000 */
.L_x_21:
[----:B-1----:R1:W2:Y:S02]  /*7da0*/  SYNCS.PHASECHK.TRANS64.TRYWAIT P1, [R3+URZ], R0 ;  /* 0x00000000030075a7 */ /* 0x0022a4000802017f */
[----:B--2---:R-:W-:Y:S05]  /*7db0*/  @!P1 NANOSLEEP.SYNCS 0x989680 ;  /* 0x009896800000995d */ /* 0x004fea0003900000 */
[----:B------:R-:W2:Y:S02]  /*7dc0*/  @!P1 SYNCS.PHASECHK.TRANS64 P1, [R3+URZ], R0 ;  /* 0x00000000030095a7 */ /* 0x000ea4000802007f */
[----:B--2---:R-:W-:Y:S05]  /*7dd0*/  @!P1 BRA `(.L_x_21) ;  /* 0xfffffffc00f09947 */ /* 0x004fea000383ffff */
[----:B------:R-:W-:Y:S05]  /*7de0*/  BRA `(.L_x_20) ;  /* 0xffffff9800607947 */ /* 0x000fea000383ffff */
.L_x_26:
[----:B-1----:R1:W2:Y:S02]  /*7df0*/  SYNCS.PHASECHK.TRANS64.TRYWAIT P1, [R5+URZ], R4 ;  /* 0x00000004050075a7 */ /* 0x0022a4000802017f */
[----:B--2---:R-:W-:Y:S05]  /*7e00*/  @!P1 NANOSLEEP.SYNCS 0x989680 ;  /* 0x009896800000995d */ /* 0x004fea0003900000 */
[----:B------:R-:W2:Y:S02]  /*7e10*/  @!P1 SYNCS.PHASECHK.TRANS64 P1, [R5+URZ], R4 ;  /* 0x00000004050095a7 */ /* 0x000ea4000802007f */
[----:B--2---:R-:W-:Y:S05]  /*7e20*/  @!P1 BRA `(.L_x_26) ;  /* 0xfffffffc00f09947 */ /* 0x004fea000383ffff */
[----:B------:R-:W-:Y:S05]  /*7e30*/  BRA `(.L_x_25) ;  /* 0xffffff9c003c7947 */ /* 0x000fea000383ffff */
.L_x_167:
[----:B------:R-:W-:Y:S01]  /*7e40*/  BSSY B1, `(.L_x_184) ;  /* 0x0000006000017945 */ /* 0x000fe20003800000 */
[----:B------:R-:W-:-:S07]  /*7e50*/  IMAD.MOV.U32 R15, RZ, RZ, -0x1 ;  /* 0xffffffffff0f7424 */ /* 0x000fce00078e00ff */
[----:B------:R-:W-:Y:S05]  /*7e60*/  WARPSYNC.COLLECTIVE R15, `(.L_x_185) ;  /* 0x000000000f0c7348 */ /* 0x000fea0003c00000 */
[----:B------:R-:W-:Y:S02]  /*7e70*/  ELECT P6, UR62, PT ;  /* 0x00000000003e782f */ /* 0x000fe400038c0000 */
[----:B------:R-:W-:Y:S01]  /*7e80*/  MOV R14, UR62 ;  /* 0x0000003e000e7c02 */ /* 0x000fe20008000f00 */
[----:B------:R-:W-:Y:S10]  /*7e90*/  ENDCOLLECTIVE ;  /* 0x000000000000791b */ /* 0x000ff40003800000 */
.L_x_185:
[----:B------:R-:W-:Y:S05]  /*7ea0*/  BSYNC B1 ;  /* 0x0000000000017941 */ /* 0x000fea0003800000 */
.L_x_184:
[----:B------:R-:W-:Y:S05]  /*7eb0*/  BRA `(.L_x_186) ;  /* 0xfffffff000507947 */ /* 0x000fea000383ffff */
.L_x_170:
[----:B-1----:R1:W2:Y:S02]  /*7ec0*/  SYNCS.PHASECHK.TRANS64.TRYWAIT P0, [R20+URZ+0x10], R13 ;  /* 0x0000100d140075a7 */ /* 0x0022a4000800017f */
[----:B--2---:R-:W-:Y:S05]  /*7ed0*/  @!P0 NANOSLEEP.SYNCS 0x989680 ;  /* 0x009896800000895d */ /* 0x004fea0003900000 */
[----:B------:R-:W2:Y:S02]  /*7ee0*/  @!P0 SYNCS.PHASECHK.TRANS64 P0, [R20+URZ+0x10], R13 ;  /* 0x0000100d140085a7 */ /* 0x000ea4000800007f */
[----:B--2---:R-:W-:Y:S05]  /*7ef0*/  @!P0 BRA `(.L_x_170) ;  /* 0xfffffffc00f08947 */ /* 0x004fea000383ffff */
[----:B------:R-:W-:Y:S05]  /*7f00*/  BRA `(.L_x_187) ;  /* 0xfffffff000987947 */ /* 0x000fea000383ffff */
.L_x_178:
[----:B------:R-:W-:Y:S01]  /*7f10*/  BSSY B0, `(.L_x_188) ;  /* 0x0000006000007945 */ /* 0x000fe20003800000 */
[----:B------:R-:W-:-:S07]  /*7f20*/  IMAD.MOV.U32 R15, RZ, RZ, -0x1 ;  /* 0xffffffffff0f7424 */ /* 0x000fce00078e00ff */
[----:B------:R-:W-:Y:S05]  /*7f30*/  WARPSYNC.COLLECTIVE R15, `(.L_x_189) ;  /* 0x000000000f0c7348 */ /* 0x000fea0003c00000 */
[----:B------:R-:W-:Y:S02]  /*7f40*/  ELECT P6, UR62, PT ;  /* 0x00000000003e782f */ /* 0x000fe400038c0000 */
[----:B------:R-:W-:Y:S01]  /*7f50*/  MOV R14, UR62 ;  /* 0x0000003e000e7c02 */ /* 0x000fe20008000f00 */
[----:B------:R-:W-:Y:S10]  /*7f60*/  ENDCOLLECTIVE ;  /* 0x000000000000791b */ /* 0x000ff40003800000 */
.L_x_189:
[----:B------:R-:W-:Y:S05]  /*7f70*/  BSYNC B0 ;  /* 0x0000000000007941 */ /* 0x000fea0003800000 */
.L_x_188:
[----:B------:R-:W-:Y:S05]  /*7f80*/  BRA `(.L_x_190) ;  /* 0xfffffffc00187947 */ /* 0x000fea000383ffff */
.L_x_182:
[----:B0-----:R0:W1:Y:S02]  /*7f90*/  SYNCS.PHASECHK.TRANS64.TRYWAIT P0, [R5+URZ], R2 ;  /* 0x00000002050075a7 */ /* 0x001064000800017f */
[----:B-1----:R-:W-:Y:S05]  /*7fa0*/  @!P0 NANOSLEEP.SYNCS 0x989680 ;  /* 0x009896800000895d */ /* 0x002fea0003900000 */
[----:B------:R-:W1:Y:S02]  /*7fb0*/  @!P0 SYNCS.PHASECHK.TRANS64 P0, [R5+URZ], R2 ;  /* 0x00000002050085a7 */ /* 0x000e64000800007f */
[----:B-1----:R-:W-:Y:S05]  /*7fc0*/  @!P0 BRA `(.L_x_182) ;  /* 0xfffffffc00f08947 */ /* 0x002fea000383ffff */
[----:B------:R-:W-:Y:S05]  /*7fd0*/  BRA `(.L_x_191) ;  /* 0xfffffffc00507947 */ /* 0x000fea000383ffff */
.L_x_192:
[----:B------:R-:W-:-:S00]  /*7fe0*/  BRA `(.L_x_192) ;  /* 0xfffffffc00fc7947 */ /* 0x000fc0000383ffff */
[----:B------:R-:W-:-:S00]  /*7ff0*/  NOP ;  /* 0x0000000000007918 */ /* 0x000fc00000000000 */
        /* <DEDUP_REMOVED lines=8> */
.L_x_193:


//--------------------- .nv.global.init           --------------------------
	.section	.nv.global.init,"aw",@progbits
.nv.global.init:
	.type		$str$22,@object
	.size		$str$22,($str$23 - $str$22)
$str$22:
        /*0000*/ 	.byte	0x6b, 0x5f, 0x74, 0x69, 0x6c, 0x65, 0x5f, 0x63, 0x6f, 0x75, 0x6e, 0x74, 0x20, 0x3e, 0x3d, 0x20
        /*0010*/ 	.byte	0x31, 0x00
	.type		$str$23,@object
	.size		$str$23,(__unnamed_1 - $str$23)
$str$23:
        /*0012*/ 	.byte	0x2f, 0x74, 0x6d, 0x70, 0x2f, 0x63, 0x75, 0x74, 0x6c, 0x61, 0x73, 0x73, 0x5f, 0x73, 0x77, 0x65
        /*0022*/ 	.byte	0x65, 0x70, 0x5f, 0x73, 0x72, 0x63, 0x2f, 0x69, 0x6e, 0x63, 0x6c, 0x75, 0x64, 0x65, 0x2f, 0x63
        /*0032*/ 	.byte	0x75, 0x74, 0x6c, 0x61, 0x73, 0x73, 0x2f, 0x67, 0x65, 0x6d, 0x6d, 0x2f, 0x63, 0x6f, 0x6c, 0x6c
        /*0042*/ 	.byte	0x65, 0x63, 0x74, 0x69, 0x76, 0x65, 0x2f, 0x73, 0x6d, 0x39, 0x30, 0x5f, 0x6d, 0x6d, 0x61, 0x5f
        /*0052*/ 	.byte	0x74, 0x6d, 0x61, 0x5f, 0x67, 0x6d, 0x6d, 0x61, 0x5f, 0x73, 0x73, 0x5f, 0x77, 0x61, 0x72, 0x70
        /*0062*/ 	.byte	0x73, 0x70, 0x65, 0x63, 0x69, 0x61, 0x6c, 0x69, 0x7a, 0x65, 0x64, 0x2e, 0x68, 0x70, 0x70, 0x00
	.type		__unnamed_1,@object
	.size		__unnamed_1,(.L_0 - __unnamed_1)
__unnamed_1:
        /*0072*/ 	.byte	0x76, 0x6f, 0x69, 0x64, 0x20, 0x63, 0x75, 0x74, 0x6c, 0x61, 0x73, 0x73, 0x3a, 0x3a, 0x67, 0x65
        /* <DEDUP_REMOVED lines=181> */
.L_0:


//--------------------- .nv.shared._ZN7cutlass13device_kernelINS_4gemm6kernel13GemmUniversalIN4cute5tupleIJiiiiEEENS1_10collective13CollectiveMmaINS1_34MainloopSm90TmaGmmaWarpSpecializedILi2ENS5_IJNS4_1CILi2EEESB_NSA_ILi1EEEEEENS1_35KernelTmaWarpSpecializedCooperativeEEENS5_IJNSA_ILi128EEESG_NSA_ILi64EEEEEENS_6half_tENS5_IJlSC_lEEESJ_NS5_IJSC_llEEENS4_8TiledMMAINS4_8MMA_AtomIJNS4_4SM904GMMA26MMA_64x128x16_F32F16F16_SSILNSP_5MajorE0ELSR_1ELNSP_7ScaleInE1ELSS_1EEEEEENS4_6LayoutINS5_IJSB_SC_SC_EEENS5_IJSC_NSA_ILi0EEESX_EEEEENS5_IJNS4_10UnderscoreES10_S10_EEEEENS4_23SM90_TMA_LOAD_MULTICASTENS4_14ComposedLayoutINS4_7SwizzleILi3ELi4ELi3EEENS4_18smem_ptr_flag_bitsILi16EEENSV_INS5_IJNSA_ILi8EEESH_EEENS5_IJSH_SC_EEEEEEEvNS4_8identityES13_NS14_IS16_S18_NSV_INS5_IJSH_S19_EEENS5_IJSC_SH_EEEEEEEvS1E_EENS_8epilogue10collective6detail29Sm90TmaWarpSpecializedAdapterINS1L_15DefaultEpilogueISJ_SK_SK_NS1K_6thread17LinearCombinationISJ_Li1EffLNS1P_9ScaleType4KindE0ELNS_15FloatRoundStyleE2ESJ_EENS1_15EpilogueDefaultEEEEEvvEEEEvNT_6ParamsE --------------------------
	.section	.nv.shared._ZN7cutlass13device_kernelINS_4gemm6kernel13GemmUniversalIN4cute5tupleIJiiiiEEENS1_10collective13CollectiveMmaINS1_34MainloopSm90TmaGmmaWarpSpecializedILi2ENS5_IJNS4_1CILi2EEESB_NSA_ILi1EEEEEENS1_35KernelTmaWarpSpecializedCooperativeEEENS5_IJNSA_ILi128EEESG_NSA_ILi64EEEEEENS_6half_tENS5_IJlSC_lEEESJ_NS5_IJSC_llEEENS4_8TiledMMAINS4_8MMA_AtomIJNS4_4SM904GMMA26MMA_64x128x16_F32F16F16_SSILNSP_5MajorE0ELSR_1ELNSP_7ScaleInE1ELSS_1EEEEEENS4_6LayoutINS5_IJSB_SC_SC_EEENS5_IJSC_NSA_ILi0EEESX_EEEEENS5_IJNS4_10UnderscoreES10_S10_EEEEENS4_23SM90_TMA_LOAD_MULTICASTENS4_14ComposedLayoutINS4_7SwizzleILi3ELi4ELi3EEENS4_18smem_ptr_flag_bitsILi16EEENSV_INS5_IJNSA_ILi8EEESH_EEENS5_IJSH_SC_EEEEEEEvNS4_8identityES13_NS14_IS16_S18_NSV_INS5_IJSH_S19_EEENS5_IJSC_SH_EEEEEEEvS1E_EENS_8epilogue10collective6detail29Sm90TmaWarpSpecializedAdapterINS1L_15DefaultEpilogueISJ_SK_SK_NS1K_6thread17LinearCombinationISJ_Li1EffLNS1P_9ScaleType4KindE0ELNS_15FloatRoundStyleE2ESJ_EENS1_15EpilogueDefaultEEEEEvvEEEEvNT_6ParamsE,"aw",@nobits
	.sectionflags	@""
	.align	16
	.zero		1024


//--------------------- .nv.shared.reserved.0     --------------------------
	.section	.nv.shared.reserved.0,"aw",@nobits
	.weak		__nv_reservedSMEM_offset_0_alias
	.size		__nv_reservedSMEM_offset_0_alias, 0, 0
	.other		__nv_reservedSMEM_offset_0_alias,@"STO_CUDA_RESERVED_SHARED STV_DEFAULT"
__nv_reservedSMEM_offset_0_alias:
	.zero		0


//--------------------- .nv.global                --------------------------
	.section	.nv.global,"aw",@nobits
.nv.global:
	.type		_ZN40_INTERNAL_eb93c205_4_k_cu_58389a0f_385724cute1_E,@object
	.size		_ZN40_INTERNAL_eb93c205_4_k_cu_58389a0f_385724cute1_E,(_ZN40_INTERNAL_eb93c205_4_k_cu_58389a0f_385724cuda3std3__45__cpo6cbeginE - _ZN40_INTERNAL_eb93c205_4_k_cu_58389a0f_385724cute1_E)
_ZN40_INTERNAL_eb93c205_4_k_cu_58389a0f_385724cute1_E:
	.zero		1
	.type		_ZN40_INTERNAL_eb93c205_4_k_cu_58389a0f_385724cuda3std3__45__cpo6cbeginE,@object
	.size		_ZN40_INTERNAL_eb93c205_4_k_cu_58389a0f_385724cuda3std3__45__cpo6cbeginE,(_ZN40_INTERNAL_eb93c205_4_k_cu_58389a0f_385724cuda3std3__48in_placeE - _ZN40_INTERNAL_eb93c205_4_k_cu_58389a0f_385724cuda3std3__45__cpo6cbeginE)
_ZN40_INTERNAL_eb93c205_4_k_cu_58389a0f_385724cuda3std3__45__cpo6cbeginE:
	.zero		1
	.type		_ZN40_INTERNAL_eb93c205_4_k_cu_58389a0f_385724cuda3std3__48in_placeE,@object
	.size		_ZN40_INTERNAL_eb93c205_4_k_cu_58389a0f_385724cuda3std3__48in_placeE,(_ZN40_INTERNAL_eb93c205_4_k_cu_58389a0f_385724cuda3std6ranges3__45__cpo9iter_moveE - _ZN40_INTERNAL_eb93c205_4_k_cu_58389a0f_385724cuda3std3__48in_placeE)
_ZN40_INTERNAL_eb93c205_4_k_cu_58389a0f_385724cuda3std3__48in_placeE:
	.zero		1
	.type		_ZN40_INTERNAL_eb93c205_4_k_cu_58389a0f_385724cuda3std6ranges3__45__cpo9iter_moveE,@object
	.size		_ZN40_INTERNAL_eb93c205_4_k_cu_58389a0f_385724cuda3std6ranges3__45__cpo9iter_moveE,(_ZN40_INTERNAL_eb93c205_4_k_cu_58389a0f_385724cuda3std3__45__cpo5beginE - _ZN40_INTERNAL_eb93c205_4_k_cu_58389a0f_385724cuda3std6ranges3__45__cpo9iter_moveE)
_ZN40_INTERNAL_eb93c205_4_k_cu_58389a0f_385724cuda3std6ranges3__45__cpo9iter_moveE:
	.zero		1
	.type		_ZN40_INTERNAL_eb93c205_4_k_cu_58389a0f_385724cuda3std3__45__cpo5beginE,@object
	.size		_ZN40_INTERNAL_eb93c205_4_k_cu_58389a0f_385724cuda3std3__45__cpo5beginE,(_ZN40_INTERNAL_eb93c205_4_k_cu_58389a0f_385724cuda3std3__442_GLOBAL__N__eb93c205_4_k_cu_58389a0f_385726ignoreE - _ZN40_INTERNAL_eb93c205_4_k_cu_58389a0f_385724cuda3std3__45__cpo5beginE)
_ZN40_INTERNAL_eb93c205_4_k_cu_58389a0f_385724cuda3std3__45__cpo5beginE:
	.zero		1
	.type		_ZN40_INTERNAL_eb93c205_4_k_cu_58389a0f_385724cuda3std3__442_GLOBAL__N__eb93c205_4_k_cu_58389a0f_385726ignoreE,@object
	.size		_ZN40_INTERNAL_eb93c205_4_k_cu_58389a0f_385724cuda3std3__442_GLOBAL__N__eb93c205_4_k_cu_58389a0f_385726ignoreE,(_ZN40_INTERNAL_eb93c205_4_k_cu_58389a0f_385724cute7productE - _ZN40_INTERNAL_eb93c205_4_k_cu_58389a0f_385724cuda3std3__442_GLOBAL__N__eb93c205_4_k_cu_58389a0f_385726ignoreE)
_ZN40_INTERNAL_eb93c205_4_k_cu_58389a0f_385724cuda3std3__442_GLOBAL__N__eb93c205_4_k_cu_58389a0f_385726ignoreE:
	.zero		1
	.type		_ZN40_INTERNAL_eb93c205_4_k_cu_58389a0f_385724cute7productE,@object
	.size		_ZN40_INTERNAL_eb93c205_4_k_cu_58389a0f_385724cute7productE,(_ZN40_INTERNAL_eb93c205_4_k_cu_58389a0f_385724cuda3std3__45__cpo3endE - _ZN40_INTERNAL_eb93c205_4_k_cu_58389a0f_385724cute7productE)
_ZN40_INTERNAL_eb93c205_4_k_cu_58389a0f_385724cute7productE:
	.zero		1
	.type		_ZN40_INTERNAL_eb93c205_4_k_cu_58389a0f_385724cuda3std3__45__cpo3endE,@object
	.size		_ZN40_INTERNAL_eb93c205_4_k_cu_58389a0f_385724cuda3std3__45__cpo3endE,(_ZN40_INTERNAL_eb93c205_4_k_cu_58389a0f_385724cuda3std3__419piecewise_constructE - _ZN40_INTERNAL_eb93c205_4_k_cu_58389a0f_385724cuda3std3__45__cpo3endE)
_ZN40_INTERNAL_eb93c205_4_k_cu_58389a0f_385724cuda3std3__45__cpo3endE:
	.zero		1
	.type		_ZN40_INTERNAL_eb93c205_4_k_cu_58389a0f_385724cuda3std3__419piecewise_constructE,@object
	.size		_ZN40_INTERNAL_eb93c205_4_k_cu_58389a0f_385724cuda3std3__419piecewise_constructE,(_ZN40_INTERNAL_eb93c205_4_k_cu_58389a0f_385724cuda3std3__45__cpo4cendE - _ZN40_INTERNAL_eb93c205_4_k_cu_58389a0f_385724cuda3std3__419piecewise_constructE)
_ZN40_INTERNAL_eb93c205_4_k_cu_58389a0f_385724cuda3std3__419piecewise_constructE:
	.zero		1
	.type		_ZN40_INTERNAL_eb93c205_4_k_cu_58389a0f_385724cuda3std3__45__cpo4cendE,@object
	.size		_ZN40_INTERNAL_eb93c205_4_k_cu_58389a0f_385724cuda3std3__45__cpo4cendE,(_ZN40_INTERNAL_eb93c205_4_k_cu_58389a0f_385724cuda3std6ranges3__45__cpo4swapE - _ZN40_INTERNAL_eb93c205_4_k_cu_58389a0f_385724cuda3std3__45__cpo4cendE)
_ZN40_INTERNAL_eb93c205_4_k_cu_58389a0f_385724cuda3std3__45__cpo4cendE:
	.zero		1
	.type		_ZN40_INTERNAL_eb93c205_4_k_cu_58389a0f_385724cuda3std6ranges3__45__cpo4swapE,@object
	.size		_ZN40_INTERNAL_eb93c205_4_k_cu_58389a0f_385724cuda3std6ranges3__45__cpo4swapE,(.L_8 - _ZN40_INTERNAL_eb93c205_4_k_cu_58389a0f_385724cuda3std6ranges3__45__cpo4swapE)
_ZN40_INTERNAL_eb93c205_4_k_cu_58389a0f_385724cuda3std6ranges3__45__cpo4swapE:
	.zero		1
.L_8:


//--------------------- .nv.constant0._ZN7cutlass13device_kernelINS_4gemm6kernel13GemmUniversalIN4cute5tupleIJiiiiEEENS1_10collective13CollectiveMmaINS1_34MainloopSm90TmaGmmaWarpSpecializedILi2ENS5_IJNS4_1CILi2EEESB_NSA_ILi1EEEEEENS1_35KernelTmaWarpSpecializedCooperativeEEENS5_IJNSA_ILi128EEESG_NSA_ILi64EEEEEENS_6half_tENS5_IJlSC_lEEESJ_NS5_IJSC_llEEENS4_8TiledMMAINS4_8MMA_AtomIJNS4_4SM904GMMA26MMA_64x128x16_F32F16F16_SSILNSP_5MajorE0ELSR_1ELNSP_7ScaleInE1ELSS_1EEEEEENS4_6LayoutINS5_IJSB_SC_SC_EEENS5_IJSC_NSA_ILi0EEESX_EEEEENS5_IJNS4_10UnderscoreES10_S10_EEEEENS4_23SM90_TMA_LOAD_MULTICASTENS4_14ComposedLayoutINS4_7SwizzleILi3ELi4ELi3EEENS4_18smem_ptr_flag_bitsILi16EEENSV_INS5_IJNSA_ILi8EEESH_EEENS5_IJSH_SC_EEEEEEEvNS4_8identityES13_NS14_IS16_S18_NSV_INS5_IJSH_S19_EEENS5_IJSC_SH_EEEEEEEvS1E_EENS_8epilogue10collective6detail29Sm90TmaWarpSpecializedAdapterINS1L_15DefaultEpilogueISJ_SK_SK_NS1K_6thread17LinearCombinationISJ_Li1EffLNS1P_9ScaleType4KindE0ELNS_15FloatRoundStyleE2ESJ_EENS1_15EpilogueDefaultEEEEEvvEEEEvNT_6ParamsE --------------------------
	.section	.nv.constant0._ZN7cutlass13device_kernelINS_4gemm6kernel13GemmUniversalIN4cute5tupleIJiiiiEEENS1_10collective13CollectiveMmaINS1_34MainloopSm90TmaGmmaWarpSpecializedILi2ENS5_IJNS4_1CILi2EEESB_NSA_ILi1EEEEEENS1_35KernelTmaWarpSpecializedCooperativeEEENS5_IJNSA_ILi128EEESG_NSA_ILi64EEEEEENS_6half_tENS5_IJlSC_lEEESJ_NS5_IJSC_llEEENS4_8TiledMMAINS4_8MMA_AtomIJNS4_4SM904GMMA26MMA_64x128x16_F32F16F16_SSILNSP_5MajorE0ELSR_1ELNSP_7ScaleInE1ELSS_1EEEEEENS4_6LayoutINS5_IJSB_SC_SC_EEENS5_IJSC_NSA_ILi0EEESX_EEEEENS5_IJNS4_10UnderscoreES10_S10_EEEEENS4_23SM90_TMA_LOAD_MULTICASTENS4_14ComposedLayoutINS4_7SwizzleILi3ELi4ELi3EEENS4_18smem_ptr_flag_bitsILi16EEENSV_INS5_IJNSA_ILi8EEESH_EEENS5_IJSH_SC_EEEEEEEvNS4_8identityES13_NS14_IS16_S18_NSV_INS5_IJSH_S19_EEENS5_IJSC_SH_EEEEEEEvS1E_EENS_8epilogue10collective6detail29Sm90TmaWarpSpecializedAdapterINS1L_15DefaultEpilogueISJ_SK_SK_NS1K_6thread17LinearCombinationISJ_Li1EffLNS1P_9ScaleType4KindE0ELNS_15FloatRoundStyleE2ESJ_EENS1_15EpilogueDefaultEEEEEvvEEEEvNT_6ParamsE,"a",@progbits
	.sectionflags	@""
	.align	4
.nv.constant0._ZN7cutlass13device_kernelINS_4gemm6kernel13GemmUniversalIN4cute5tupleIJiiiiEEENS1_10collective13CollectiveMmaINS1_34MainloopSm90TmaGmmaWarpSpecializedILi2ENS5_IJNS4_1CILi2EEESB_NSA_ILi1EEEEEENS1_35KernelTmaWarpSpecializedCooperativeEEENS5_IJNSA_ILi128EEESG_NSA_ILi64EEEEEENS_6half_tENS5_IJlSC_lEEESJ_NS5_IJSC_llEEENS4_8TiledMMAINS4_8MMA_AtomIJNS4_4SM904GMMA26MMA_64x128x16_F32F16F16_SSILNSP_5MajorE0ELSR_1ELNSP_7ScaleInE1ELSS_1EEEEEENS4_6LayoutINS5_IJSB_SC_SC_EEENS5_IJSC_NSA_ILi0EEESX_EEEEENS5_IJNS4_10UnderscoreES10_S10_EEEEENS4_23SM90_TMA_LOAD_MULTICASTENS4_14ComposedLayoutINS4_7SwizzleILi3ELi4ELi3EEENS4_18smem_ptr_flag_bitsILi16EEENSV_INS5_IJNSA_ILi8EEESH_EEENS5_IJSH_SC_EEEEEEEvNS4_8identityES13_NS14_IS16_S18_NSV_INS5_IJSH_S19_EEENS5_IJSC_SH_EEEEEEEvS1E_EENS_8epilogue10collective6detail29Sm90TmaWarpSpecializedAdapterINS1L_15DefaultEpilogueISJ_SK_SK_NS1K_6thread17LinearCombinationISJ_Li1EffLNS1P_9ScaleType4KindE0ELNS_15FloatRoundStyleE2ESJ_EENS1_15EpilogueDefaultEEEEEvvEEEEvNT_6ParamsE:
	.zero		1664


//--------------------- SYMBOLS --------------------------

	.type		.nv.reservedSmem.offset0,@object
	.size		.nv.reservedSmem.offset0,0x4
	.type		__assertfail,@function
